// auto-generated by cutlass_sweep.gemm — config: {"arch": "sm_90", "cluster_m": 1, "cluster_n": 1, "dtype": "e4m3", "dtype_b": "e4m3", "layout": "nt", "stages": 0, "tile_k": 32, "tile_m": 512, "tile_n": 64}
#include "cutlass/cutlass.h"
#include "cutlass/gemm/collective/collective_builder.hpp"
#include "cutlass/gemm/device/gemm_universal_adapter.h"
#include "cutlass/gemm/kernel/gemm_universal.hpp"
#include "cutlass/epilogue/collective/collective_builder.hpp"

using ElemA = cutlass::float_e4m3_t;
using ElemB = cutlass::float_e4m3_t;
using ElemCD = cutlass::float_e4m3_t;
using Acc  = float;
using TileShape    = cute::Shape<cute::_512, cute::_64, cute::_32>;
using ClusterShape = cute::Shape<cute::_1, cute::_1, cute::_1>;

using CollectiveEpilogue = typename cutlass::epilogue::collective::CollectiveBuilder<
    cutlass::arch::Sm90, cutlass::arch::OpClassTensorOp,
    TileShape, ClusterShape,
    cutlass::epilogue::collective::EpilogueTileAuto,
    Acc, Acc,
    ElemCD, cutlass::layout::RowMajor, 128 / cutlass::sizeof_bits<ElemCD>::value,
    ElemCD, cutlass::layout::RowMajor, 128 / cutlass::sizeof_bits<ElemCD>::value,
    cutlass::epilogue::collective::EpilogueScheduleAuto
  >::CollectiveOp;

using CollectiveMainloop = typename cutlass::gemm::collective::CollectiveBuilder<
    cutlass::arch::Sm90, cutlass::arch::OpClassTensorOp,
    ElemA, cutlass::layout::RowMajor, 128 / cutlass::sizeof_bits<ElemA>::value,
    ElemB, cutlass::layout::ColumnMajor, 128 / cutlass::sizeof_bits<ElemB>::value,
    Acc,
    TileShape, ClusterShape,
    cutlass::gemm::collective::StageCountAutoCarveout<static_cast<int>(sizeof(typename CollectiveEpilogue::SharedStorage))>,
    cutlass::gemm::collective::KernelScheduleAuto
  >::CollectiveOp;

using GemmKernel = cutlass::gemm::kernel::GemmUniversal<
    cute::Shape<int,int,int,int>,
    CollectiveMainloop,
    CollectiveEpilogue
>;
using Gemm = cutlass::gemm::device::GemmUniversalAdapter<GemmKernel>;

// Force the device kernel symbol into the cubin without needing a host main.
auto* _anchor = &cutlass::device_kernel<GemmKernel>;


// ===== COMPILED SASS (sm_90a) =====

	.target	sm_90a

	.elftype	@"ET_EXEC"


//--------------------- .note.nv.tkinfo           --------------------------
	.section	.note.nv.tkinfo,"",@"SHT_NOTE"
	.sectionflags	@"SHF_NOTE_NV_TKINFO"
	.tkinfo
        /*0018*/ 	.word	0x00000002
        /*0030*/ 	.string	""
        /*0030*/ 	.string	"ptxas"
        /*0030*/ 	.string	"Cuda compilation tools, release 13.0, V13.0.88"
        /*0030*/ 	.string	"Build cuda_13.0.r13.0/compiler.36424714_0"
        /*0030*/ 	.string	"-arch sm_90a -m 64 "



//--------------------- .note.nv.cuinfo           --------------------------
	.section	.note.nv.cuinfo,"",@"SHT_NOTE"
	.sectionflags	@"SHF_NOTE_NV_CUINFO"
        /*0018*/ 	.short	0x0002
        /*001a*/ 	.short	0x005a
        /*001c*/ 	.short	0x0082
	.zero		2


//--------------------- .nv.info                  --------------------------
	.section	.nv.info,"",@"SHT_CUDA_INFO"
	.align	4


	//----- nvinfo : EIATTR_REGCOUNT
	.align		4
        /*0000*/ 	.byte	0x04, 0x2f
        /*0002*/ 	.short	(.L_12 - .L_11)
	.align		4
.L_11:
        /*0004*/ 	.word	index@(_ZN7cutlass13device_kernelINS_4gemm6kernel13GemmUniversalIN4cute5tupleIJiiiiEEENS1_10collective13CollectiveMmaINS1_37MainloopSm90TmaGmmaWarpSpecializedFP8ILi12ENS5_IJNS4_1CILi1EEESB_SB_EEENS1_35KernelTmaWarpSpecializedCooperativeEEENS5_IJNSA_ILi512EEENSA_ILi64EEENSA_ILi32EEEEEENS_12float_e4m3_tENS5_IJlSB_lEEESJ_SK_NS4_8TiledMMAINS4_8MMA_AtomIJNS4_4SM904GMMA30MMA_64x64x32_F32E4M3E4M3_SS_TNILNSO_7ScaleInE1ELSQ_1EEEEEENS4_6LayoutINS5_IJNSA_ILi2EEESB_SB_EEENS5_IJSB_NSA_ILi0EEESW_EEEEENS5_IJNS4_10UnderscoreESZ_SZ_EEEEENS4_13SM90_TMA_LOADENS4_14ComposedLayoutINS4_7SwizzleILi1ELi4ELi3EEENS4_18smem_ptr_flag_bitsILi8EEENST_INS5_IJNSA_ILi8EEESH_EEENS5_IJSH_SB_EEEEEEEvNS4_8identityES12_S1C_vS1D_EENS_8epilogue10collective6detail29Sm90TmaWarpSpecializedAdapterINS1G_15DefaultEpilogueISJ_SK_SK_NS1F_6thread17LinearCombinationISJ_Li1EffLNS1K_9ScaleType4KindE0ELNS_15FloatRoundStyleE2ESJ_EENS1_15EpilogueDefaultEEEEEvvEEEEvNT_6ParamsE)
        /*0008*/ 	.word	0x000000a8


	//----- nvinfo : EIATTR_FRAME_SIZE
	.align		4
.L_12:
        /*000c*/ 	.byte	0x04, 0x11
        /*000e*/ 	.short	(.L_14 - .L_13)
	.align		4
.L_13:
        /*0010*/ 	.word	index@(_ZN7cutlass13device_kernelINS_4gemm6kernel13GemmUniversalIN4cute5tupleIJiiiiEEENS1_10collective13CollectiveMmaINS1_37MainloopSm90TmaGmmaWarpSpecializedFP8ILi12ENS5_IJNS4_1CILi1EEESB_SB_EEENS1_35KernelTmaWarpSpecializedCooperativeEEENS5_IJNSA_ILi512EEENSA_ILi64EEENSA_ILi32EEEEEENS_12float_e4m3_tENS5_IJlSB_lEEESJ_SK_NS4_8TiledMMAINS4_8MMA_AtomIJNS4_4SM904GMMA30MMA_64x64x32_F32E4M3E4M3_SS_TNILNSO_7ScaleInE1ELSQ_1EEEEEENS4_6LayoutINS5_IJNSA_ILi2EEESB_SB_EEENS5_IJSB_NSA_ILi0EEESW_EEEEENS5_IJNS4_10UnderscoreESZ_SZ_EEEEENS4_13SM90_TMA_LOADENS4_14ComposedLayoutINS4_7SwizzleILi1ELi4ELi3EEENS4_18smem_ptr_flag_bitsILi8EEENST_INS5_IJNSA_ILi8EEESH_EEENS5_IJSH_SB_EEEEEEEvNS4_8identityES12_S1C_vS1D_EENS_8epilogue10collective6detail29Sm90TmaWarpSpecializedAdapterINS1G_15DefaultEpilogueISJ_SK_SK_NS1F_6thread17LinearCombinationISJ_Li1EffLNS1K_9ScaleType4KindE0ELNS_15FloatRoundStyleE2ESJ_EENS1_15EpilogueDefaultEEEEEvvEEEEvNT_6ParamsE)
        /*0014*/ 	.word	0x00000108


	//----- nvinfo : EIATTR_MIN_STACK_SIZE
	.align		4
.L_14:
        /*0018*/ 	.byte	0x04, 0x12
        /*001a*/ 	.short	(.L_16 - .L_15)
	.align		4
.L_15:
        /*001c*/ 	.word	index@(_ZN7cutlass13device_kernelINS_4gemm6kernel13GemmUniversalIN4cute5tupleIJiiiiEEENS1_10collective13CollectiveMmaINS1_37MainloopSm90TmaGmmaWarpSpecializedFP8ILi12ENS5_IJNS4_1CILi1EEESB_SB_EEENS1_35KernelTmaWarpSpecializedCooperativeEEENS5_IJNSA_ILi512EEENSA_ILi64EEENSA_ILi32EEEEEENS_12float_e4m3_tENS5_IJlSB_lEEESJ_SK_NS4_8TiledMMAINS4_8MMA_AtomIJNS4_4SM904GMMA30MMA_64x64x32_F32E4M3E4M3_SS_TNILNSO_7ScaleInE1ELSQ_1EEEEEENS4_6LayoutINS5_IJNSA_ILi2EEESB_SB_EEENS5_IJSB_NSA_ILi0EEESW_EEEEENS5_IJNS4_10UnderscoreESZ_SZ_EEEEENS4_13SM90_TMA_LOADENS4_14ComposedLayoutINS4_7SwizzleILi1ELi4ELi3EEENS4_18smem_ptr_flag_bitsILi8EEENST_INS5_IJNSA_ILi8EEESH_EEENS5_IJSH_SB_EEEEEEEvNS4_8identityES12_S1C_vS1D_EENS_8epilogue10collective6detail29Sm90TmaWarpSpecializedAdapterINS1G_15DefaultEpilogueISJ_SK_SK_NS1F_6thread17LinearCombinationISJ_Li1EffLNS1K_9ScaleType4KindE0ELNS_15FloatRoundStyleE2ESJ_EENS1_15EpilogueDefaultEEEEEvvEEEEvNT_6ParamsE)
        /*0020*/ 	.word	0x00000108
.L_16:


//--------------------- .nv.compat                --------------------------
	.section	.nv.compat,"",@"SHT_CUDA_COMPAT_INFO"
	.align	4
        /*0000*/ 	.byte	0x02, 0x09, 0x01, 0x00, 0x02, 0x02, 0x04, 0x00, 0x02, 0x05, 0x05, 0x00, 0x03, 0x07, 0x01, 0x01
        /*0010*/ 	.byte	0x02, 0x03, 0x01, 0x00, 0x02, 0x06, 0x01, 0x00, 0x04, 0x0b, 0x08, 0x00, 0x00, 0x00, 0x00, 0x00
        /*0020*/ 	.byte	0x00, 0x00, 0x00, 0x00


//--------------------- .nv.info._ZN7cutlass13device_kernelINS_4gemm6kernel13GemmUniversalIN4cute5tupleIJiiiiEEENS1_10collective13CollectiveMmaINS1_37MainloopSm90TmaGmmaWarpSpecializedFP8ILi12ENS5_IJNS4_1CILi1EEESB_SB_EEENS1_35KernelTmaWarpSpecializedCooperativeEEENS5_IJNSA_ILi512EEENSA_ILi64EEENSA_ILi32EEEEEENS_12float_e4m3_tENS5_IJlSB_lEEESJ_SK_NS4_8TiledMMAINS4_8MMA_AtomIJNS4_4SM904GMMA30MMA_64x64x32_F32E4M3E4M3_SS_TNILNSO_7ScaleInE1ELSQ_1EEEEEENS4_6LayoutINS5_IJNSA_ILi2EEESB_SB_EEENS5_IJSB_NSA_ILi0EEESW_EEEEENS5_IJNS4_10UnderscoreESZ_SZ_EEEEENS4_13SM90_TMA_LOADENS4_14ComposedLayoutINS4_7SwizzleILi1ELi4ELi3EEENS4_18smem_ptr_flag_bitsILi8EEENST_INS5_IJNSA_ILi8EEESH_EEENS5_IJSH_SB_EEEEEEEvNS4_8identityES12_S1C_vS1D_EENS_8epilogue10collective6detail29Sm90TmaWarpSpecializedAdapterINS1G_15DefaultEpilogueISJ_SK_SK_NS1F_6thread17LinearCombinationISJ_Li1EffLNS1K_9ScaleType4KindE0ELNS_15FloatRoundStyleE2ESJ_EENS1_15EpilogueDefaultEEEEEvvEEEEvNT_6ParamsE --------------------------
	.section	.nv.info._ZN7cutlass13device_kernelINS_4gemm6kernel13GemmUniversalIN4cute5tupleIJiiiiEEENS1_10collective13CollectiveMmaINS1_37MainloopSm90TmaGmmaWarpSpecializedFP8ILi12ENS5_IJNS4_1CILi1EEESB_SB_EEENS1_35KernelTmaWarpSpecializedCooperativeEEENS5_IJNSA_ILi512EEENSA_ILi64EEENSA_ILi32EEEEEENS_12float_e4m3_tENS5_IJlSB_lEEESJ_SK_NS4_8TiledMMAINS4_8MMA_AtomIJNS4_4SM904GMMA30MMA_64x64x32_F32E4M3E4M3_SS_TNILNSO_7ScaleInE1ELSQ_1EEEEEENS4_6LayoutINS5_IJNSA_ILi2EEESB_SB_EEENS5_IJSB_NSA_ILi0EEESW_EEEEENS5_IJNS4_10UnderscoreESZ_SZ_EEEEENS4_13SM90_TMA_LOADENS4_14ComposedLayoutINS4_7SwizzleILi1ELi4ELi3EEENS4_18smem_ptr_flag_bitsILi8EEENST_INS5_IJNSA_ILi8EEESH_EEENS5_IJSH_SB_EEEEEEEvNS4_8identityES12_S1C_vS1D_EENS_8epilogue10collective6detail29Sm90TmaWarpSpecializedAdapterINS1G_15DefaultEpilogueISJ_SK_SK_NS1F_6thread17LinearCombinationISJ_Li1EffLNS1K_9ScaleType4KindE0ELNS_15FloatRoundStyleE2ESJ_EENS1_15EpilogueDefaultEEEEEvvEEEEvNT_6ParamsE,"",@"SHT_CUDA_INFO"
	.sectionflags	@""
	.align	4


	//----- nvinfo : EIATTR_CUDA_API_VERSION
	.align		4
        /*0000*/ 	.byte	0x04, 0x37
        /*0002*/ 	.short	(.L_18 - .L_17)
.L_17:
        /*0004*/ 	.word	0x00000082


	//----- nvinfo : EIATTR_KPARAM_INFO
	.align		4
.L_18:
        /*0008*/ 	.byte	0x04, 0x17
        /*000a*/ 	.short	(.L_20 - .L_19)
.L_19:
        /*000c*/ 	.word	0x00000000
        /*0010*/ 	.short	0x0000
        /*0012*/ 	.short	0x0070
        /*0014*/ 	.byte	0x00, 0xf0, 0x01, 0x10


	//----- nvinfo : EIATTR_SPARSE_MMA_MASK
	.align		4
.L_20:
        /*0018*/ 	.byte	0x03, 0x50
        /*001a*/ 	.short	0x0000


	//----- nvinfo : EIATTR_MAXREG_COUNT
	.align		4
        /*001c*/ 	.byte	0x03, 0x1b
        /*001e*/ 	.short	0x00a8


	//----- nvinfo : EIATTR_NUM_BARRIERS
	.align		4
        /*0020*/ 	.byte	0x02, 0x4c
        /*0022*/ 	.byte	0x01
	.zero		1


	//----- nvinfo : EIATTR_ANNOTATIONS
	.align		4
        /*0024*/ 	.byte	0x04, 0x55
        /*0026*/ 	.short	(.L_22 - .L_21)


	//   ....[0]....
.L_21:
        /*0028*/ 	.word	0x00000001
        /*002c*/ 	.byte	0xe0, 0x06, 0x00, 0x00, 0x01, 0x00, 0x00, 0x00, 0x00, 0x07, 0x00, 0x00, 0x01, 0x00, 0x00, 0x00
        /* <DEDUP_REMOVED lines=198> */
        /*0c9c*/ 	.byte	0xd0, 0x4d, 0x01, 0x00, 0x01, 0x00, 0x00, 0x00, 0x20, 0x4e, 0x01, 0x00


	//----- nvinfo : EIATTR_MERCURY_ISA_VERSION
	.align		4
.L_22:
        /*0ca8*/ 	.byte	0x03, 0x5f
        /*0caa*/ 	.short	0x0101


	//----- nvinfo : EIATTR_INT_WARP_WIDE_INSTR_OFFSETS
	.align		4
        /*0cac*/ 	.byte	0x04, 0x31
        /*0cae*/ 	.short	(.L_24 - .L_23)


	//   ....[0]....
.L_23:
        /*0cb0*/ 	.word	0x000005c0


	//   ....[1]....
        /*0cb4*/ 	.word	0x000005e0


	//   ....[2]....
        /*0cb8*/ 	.word	0x000006f0


	//----- nvinfo : EIATTR_COOP_GROUP_MASK_REGIDS
	.align		4
.L_24:
        /*0cbc*/ 	.byte	0x04, 0x29
        /*0cbe*/ 	.short	(.L_26 - .L_25)


	//   ....[0]....
.L_25:
        /*0cc0*/ 	.word	0xffffffff


	//   ....[1]....
        /*0cc4*/ 	.word	0xffffffff


	//   ....[2]....
        /*0cc8*/ 	.word	0xffffffff


	//   ....[3]....
        /*0ccc*/ 	.word	0xffffffff


	//   ....[4]....
        /*0cd0*/ 	.word	0xffffffff


	//----- nvinfo : EIATTR_COOP_GROUP_INSTR_OFFSETS
	.align		4
.L_26:
        /*0cd4*/ 	.byte	0x04, 0x28
        /*0cd6*/ 	.short	(.L_28 - .L_27)


	//   ....[0]....
.L_27:
        /*0cd8*/ 	.word	0x00000070


	//   ....[1]....
        /*0cdc*/ 	.word	0x00000080


	//   ....[2]....
        /*0ce0*/ 	.word	0x000001a0


	//   ....[3]....
        /*0ce4*/ 	.word	0x000004f0


	//   ....[4]....
        /*0ce8*/ 	.word	0x00001450


	//----- nvinfo : EIATTR_REG_RECONFIG
	.align		4
.L_28:
        /*0cec*/ 	.byte	0x01, 0x54
	.zero		2


	//----- nvinfo : EIATTR_MBARRIER_INSTR_OFFSETS
	.align		4
        /*0cf0*/ 	.byte	0x04, 0x39
        /*0cf2*/ 	.short	(.L_30 - .L_29)


	//   ....[0]....
.L_29:
        /*0cf4*/ 	.word	0x00000340
        /*0cf8*/ 	.word	0x000000ff
        /*0cfc*/ 	.word	0x00000000
        /*0d00*/ 	.short	0x0100
        /*0d02*/ 	.byte	0x09
	.zero		1


	//   ....[1]....
        /*0d04*/ 	.word	0x00000350
        /*0d08*/ 	.word	0x000000ff
        /*0d0c*/ 	.word	0x00000060
        /*0d10*/ 	.short	0x0100
        /*0d12*/ 	.byte	0x09
	.zero		1


	//   ....[2]....
        /*0d14*/ 	.word	0x00000360
        /*0d18*/ 	.word	0x000000ff
        /*0d1c*/ 	.word	0x00000008
        /*0d20*/ 	.short	0x0100
        /*0d22*/ 	.byte	0x09
	.zero		1


	//   ....[3]....
        /*0d24*/ 	.word	0x00000370
        /*0d28*/ 	.word	0x000000ff
        /*0d2c*/ 	.word	0x00000068
        /*0d30*/ 	.short	0x0100
        /*0d32*/ 	.byte	0x09
	.zero		1


	//   ....[4]....
        /*0d34*/ 	.word	0x00000380
        /*0d38*/ 	.word	0x000000ff
        /*0d3c*/ 	.word	0x00000010
        /*0d40*/ 	.short	0x0100
        /*0d42*/ 	.byte	0x09
	.zero		1


	//   ....[5]....
        /*0d44*/ 	.word	0x00000390
        /*0d48*/ 	.word	0x000000ff
        /*0d4c*/ 	.word	0x00000070
        /*0d50*/ 	.short	0x0100
        /*0d52*/ 	.byte	0x09
	.zero		1


	//   ....[6]....
        /*0d54*/ 	.word	0x000003a0
        /*0d58*/ 	.word	0x000000ff
        /*0d5c*/ 	.word	0x00000018
        /*0d60*/ 	.short	0x0100
        /*0d62*/ 	.byte	0x09
	.zero		1


	//   ....[7]....
        /*0d64*/ 	.word	0x000003b0
        /*0d68*/ 	.word	0x000000ff
        /*0d6c*/ 	.word	0x00000078
        /*0d70*/ 	.short	0x0100
        /*0d72*/ 	.byte	0x09
	.zero		1


	//   ....[8]....
        /*0d74*/ 	.word	0x000003c0
        /*0d78*/ 	.word	0x000000ff
        /*0d7c*/ 	.word	0x00000020
        /*0d80*/ 	.short	0x0100
        /*0d82*/ 	.byte	0x09
	.zero		1


	//   ....[9]....
        /*0d84*/ 	.word	0x000003d0
        /*0d88*/ 	.word	0x000000ff
        /*0d8c*/ 	.word	0x00000080
        /*0d90*/ 	.short	0x0100
        /*0d92*/ 	.byte	0x09
	.zero		1


	//   ....[10]....
        /*0d94*/ 	.word	0x000003e0
        /*0d98*/ 	.word	0x000000ff
        /*0d9c*/ 	.word	0x00000028
        /*0da0*/ 	.short	0x0100
        /*0da2*/ 	.byte	0x09
	.zero		1


	//   ....[11]....
        /*0da4*/ 	.word	0x000003f0
        /*0da8*/ 	.word	0x000000ff
        /*0dac*/ 	.word	0x00000088
        /*0db0*/ 	.short	0x0100
        /*0db2*/ 	.byte	0x09
	.zero		1


	//   ....[12]....
        /*0db4*/ 	.word	0x00000400
        /*0db8*/ 	.word	0x000000ff
        /*0dbc*/ 	.word	0x00000030
        /*0dc0*/ 	.short	0x0100
        /*0dc2*/ 	.byte	0x09
	.zero		1


	//   ....[13]....
        /*0dc4*/ 	.word	0x00000410
        /*0dc8*/ 	.word	0x000000ff
        /*0dcc*/ 	.word	0x00000090
        /*0dd0*/ 	.short	0x0100
        /*0dd2*/ 	.byte	0x09
	.zero		1


	//   ....[14]....
        /*0dd4*/ 	.word	0x00000420
        /*0dd8*/ 	.word	0x000000ff
        /*0ddc*/ 	.word	0x00000038
        /*0de0*/ 	.short	0x0100
        /*0de2*/ 	.byte	0x09
	.zero		1


	//   ....[15]....
        /*0de4*/ 	.word	0x00000430
        /*0de8*/ 	.word	0x000000ff
        /*0dec*/ 	.word	0x00000098
        /*0df0*/ 	.short	0x0100
        /*0df2*/ 	.byte	0x09
	.zero		1


	//   ....[16]....
        /*0df4*/ 	.word	0x00000440
        /*0df8*/ 	.word	0x000000ff
        /*0dfc*/ 	.word	0x00000040
        /*0e00*/ 	.short	0x0100
        /*0e02*/ 	.byte	0x09
	.zero		1


	//   ....[17]....
        /*0e04*/ 	.word	0x00000450
        /*0e08*/ 	.word	0x000000ff
        /*0e0c*/ 	.word	0x000000a0
        /*0e10*/ 	.short	0x0100
        /*0e12*/ 	.byte	0x09
	.zero		1


	//   ....[18]....
        /*0e14*/ 	.word	0x00000460
        /*0e18*/ 	.word	0x000000ff
        /*0e1c*/ 	.word	0x00000048
        /*0e20*/ 	.short	0x0100
        /*0e22*/ 	.byte	0x09
	.zero		1


	//   ....[19]....
        /*0e24*/ 	.word	0x00000470
        /*0e28*/ 	.word	0x000000ff
        /*0e2c*/ 	.word	0x000000a8
        /*0e30*/ 	.short	0x0100
        /*0e32*/ 	.byte	0x09
	.zero		1


	//   ....[20]....
        /*0e34*/ 	.word	0x00000480
        /*0e38*/ 	.word	0x000000ff
        /*0e3c*/ 	.word	0x00000050
        /*0e40*/ 	.short	0x0100
        /*0e42*/ 	.byte	0x09
	.zero		1


	//   ....[21]....
        /*0e44*/ 	.word	0x00000490
        /*0e48*/ 	.word	0x000000ff
        /*0e4c*/ 	.word	0x000000b0
        /*0e50*/ 	.short	0x0100
        /*0e52*/ 	.byte	0x09
	.zero		1


	//   ....[22]....
        /*0e54*/ 	.word	0x000004a0
        /*0e58*/ 	.word	0x000000ff
        /*0e5c*/ 	.word	0x00000058
        /*0e60*/ 	.short	0x0100
        /*0e62*/ 	.byte	0x09
	.zero		1


	//   ....[23]....
        /*0e64*/ 	.word	0x000004b0
        /*0e68*/ 	.word	0x000000ff
        /*0e6c*/ 	.word	0x000000b8
        /*0e70*/ 	.short	0x0100
        /*0e72*/ 	.byte	0x09
	.zero		1


	//   ....[24]....
        /*0e74*/ 	.word	0x00000720
        /*0e78*/ 	.word	0x000000ff
        /*0e7c*/ 	.word	0x000000d0
        /*0e80*/ 	.short	0x0100
        /*0e82*/ 	.byte	0x06
	.zero		1


	//   ....[25]....
        /*0e84*/ 	.word	0x00000730
        /*0e88*/ 	.word	0x000000ff
        /*0e8c*/ 	.word	0x000000d8
        /*0e90*/ 	.short	0x0100
        /*0e92*/ 	.byte	0x06
	.zero		1


	//   ....[26]....
        /*0e94*/ 	.word	0x00001c60
        /*0e98*/ 	.word	0x000000ff
        /*0e9c*/ 	.word	0x00000000
        /*0ea0*/ 	.short	0x010a
        /*0ea2*/ 	.byte	0x07
	.zero		1


	//   ....[27]....
        /*0ea4*/ 	.word	0x00001cc0
        /*0ea8*/ 	.word	0x000000ff
        /*0eac*/ 	.word	0x00000000
        /*0eb0*/ 	.short	0x010a
        /*0eb2*/ 	.byte	0x07
	.zero		1


	//   ....[28]....
        /*0eb4*/ 	.word	0x00002f40
        /*0eb8*/ 	.word	0x000000ff
        /*0ebc*/ 	.word	0x00000000
        /*0ec0*/ 	.short	0x010a
        /*0ec2*/ 	.byte	0x10
	.zero		1


	//   ....[29]....
        /*0ec4*/ 	.word	0x00002f80
        /*0ec8*/ 	.word	0x000000ff
        /*0ecc*/ 	.word	0x00000000
        /*0ed0*/ 	.short	0x010a
        /*0ed2*/ 	.byte	0x10
	.zero		1


	//   ....[30]....
        /*0ed4*/ 	.word	0x00004030
        /*0ed8*/ 	.word	0x000000ff
        /*0edc*/ 	.word	0x00000000
        /*0ee0*/ 	.short	0x0101
        /*0ee2*/ 	.byte	0x08
	.zero		1


	//   ....[31]....
        /*0ee4*/ 	.word	0x00005250
        /*0ee8*/ 	.word	0x000000ff
        /*0eec*/ 	.word	0x00000000
        /*0ef0*/ 	.short	0x0101
        /*0ef2*/ 	.byte	0x08
	.zero		1


	//   ....[32]....
        /*0ef4*/ 	.word	0x00013ba0
        /*0ef8*/ 	.word	0x0000000d
        /*0efc*/ 	.word	0x00000060
        /*0f00*/ 	.short	0x010a
        /*0f02*/ 	.byte	0x3f
	.zero		1


	//   ....[33]....
        /*0f04*/ 	.word	0x00013f60
        /*0f08*/ 	.word	0x00000004
        /*0f0c*/ 	.word	0x000000d8
        /*0f10*/ 	.short	0x0101
        /*0f12*/ 	.byte	0x3f
	.zero		1


	//   ....[34]....
        /*0f14*/ 	.word	0x000146f0
        /*0f18*/ 	.word	0x00000007
        /*0f1c*/ 	.word	0x00000000
        /*0f20*/ 	.short	0x010a
        /*0f22*/ 	.byte	0x3f
	.zero		1


	//   ....[35]....
        /*0f24*/ 	.word	0x00014770
        /*0f28*/ 	.word	0x00000009
        /*0f2c*/ 	.word	0x00000000
        /*0f30*/ 	.short	0x010a
        /*0f32*/ 	.byte	0x3f
	.zero		1


	//   ....[36]....
        /*0f34*/ 	.word	0x00014800
        /*0f38*/ 	.word	0x00000006
        /*0f3c*/ 	.word	0x00000000
        /*0f40*/ 	.short	0x010a
        /*0f42*/ 	.byte	0x3f
	.zero		1


	//   ....[37]....
        /*0f44*/ 	.word	0x00014890
        /*0f48*/ 	.word	0x00000009
        /*0f4c*/ 	.word	0x00000000
        /*0f50*/ 	.short	0x010a
        /*0f52*/ 	.byte	0x3f
	.zero		1


	//   ....[38]....
        /*0f54*/ 	.word	0x00014920
        /*0f58*/ 	.word	0x00000006
        /*0f5c*/ 	.word	0x00000000
        /*0f60*/ 	.short	0x010a
        /*0f62*/ 	.byte	0x3f
	.zero		1


	//   ....[39]....
        /*0f64*/ 	.word	0x000149b0
        /*0f68*/ 	.word	0x00000009
        /*0f6c*/ 	.word	0x00000000
        /*0f70*/ 	.short	0x010a
        /*0f72*/ 	.byte	0x3f
	.zero		1


	//   ....[40]....
        /*0f74*/ 	.word	0x00014a40
        /*0f78*/ 	.word	0x00000006
        /*0f7c*/ 	.word	0x00000000
        /*0f80*/ 	.short	0x010a
        /*0f82*/ 	.byte	0x3f
	.zero		1


	//   ....[41]....
        /*0f84*/ 	.word	0x00014ad0
        /*0f88*/ 	.word	0x00000009
        /*0f8c*/ 	.word	0x00000000
        /*0f90*/ 	.short	0x010a
        /*0f92*/ 	.byte	0x3f
	.zero		1


	//   ....[42]....
        /*0f94*/ 	.word	0x00014b60
        /*0f98*/ 	.word	0x00000006
        /*0f9c*/ 	.word	0x00000000
        /*0fa0*/ 	.short	0x010a
        /*0fa2*/ 	.byte	0x3f
	.zero		1


	//   ....[43]....
        /*0fa4*/ 	.word	0x00014bf0
        /*0fa8*/ 	.word	0x00000009
        /*0fac*/ 	.word	0x00000000
        /*0fb0*/ 	.short	0x010a
        /*0fb2*/ 	.byte	0x3f
	.zero		1


	//   ....[44]....
        /*0fb4*/ 	.word	0x00014c80
        /*0fb8*/ 	.word	0x00000006
        /*0fbc*/ 	.word	0x00000000
        /*0fc0*/ 	.short	0x010a
        /*0fc2*/ 	.byte	0x3f
	.zero		1


	//   ....[45]....
        /*0fc4*/ 	.word	0x00014d10
        /*0fc8*/ 	.word	0x00000003
        /*0fcc*/ 	.word	0x00000000
        /*0fd0*/ 	.short	0x010a
        /*0fd2*/ 	.byte	0x3f
	.zero		1


	//   ....[46]....
        /*0fd4*/ 	.word	0x00014d80
        /*0fd8*/ 	.word	0x00000003
        /*0fdc*/ 	.word	0x00000000
        /*0fe0*/ 	.short	0x010a
        /*0fe2*/ 	.byte	0x3f
	.zero		1


	//   ....[47]....
        /*0fe4*/ 	.word	0x00014df0
        /*0fe8*/ 	.word	0x00000000
        /*0fec*/ 	.word	0x00000000
        /*0ff0*/ 	.short	0x010a
        /*0ff2*/ 	.byte	0x3f
	.zero		1


	//   ....[48]....
        /*0ff4*/ 	.word	0x00014ed0
        /*0ff8*/ 	.word	0x0000000d
        /*0ffc*/ 	.word	0x00000060
        /*1000*/ 	.short	0x010a
        /*1002*/ 	.byte	0x3f
	.zero		1


	//   ....[49]....
        /*1004*/ 	.word	0x00014fb0
        /*1008*/ 	.word	0x00000007
        /*100c*/ 	.word	0x00000000
        /*1010*/ 	.short	0x010a
        /*1012*/ 	.byte	0x3f
	.zero		1


	//   ....[50]....
        /*1014*/ 	.word	0x00015000
        /*1018*/ 	.word	0x00000009
        /*101c*/ 	.word	0x00000000
        /*1020*/ 	.short	0x010a
        /*1022*/ 	.byte	0x3f
	.zero		1


	//   ....[51]....
        /*1024*/ 	.word	0x00015050
        /*1028*/ 	.word	0x00000006
        /*102c*/ 	.word	0x00000000
        /*1030*/ 	.short	0x010a
        /*1032*/ 	.byte	0x3f
	.zero		1


	//   ....[52]....
        /*1034*/ 	.word	0x000150a0
        /*1038*/ 	.word	0x00000009
        /*103c*/ 	.word	0x00000000
        /*1040*/ 	.short	0x010a
        /*1042*/ 	.byte	0x3f
	.zero		1


	//   ....[53]....
        /*1044*/ 	.word	0x000150f0
        /*1048*/ 	.word	0x00000006
        /*104c*/ 	.word	0x00000000
        /*1050*/ 	.short	0x010a
        /*1052*/ 	.byte	0x3f
	.zero		1


	//   ....[54]....
        /*1054*/ 	.word	0x00015140
        /*1058*/ 	.word	0x00000009
        /*105c*/ 	.word	0x00000000
        /*1060*/ 	.short	0x010a
        /*1062*/ 	.byte	0x3f
	.zero		1


	//   ....[55]....
        /*1064*/ 	.word	0x00015190
        /*1068*/ 	.word	0x00000006
        /*106c*/ 	.word	0x00000000
        /*1070*/ 	.short	0x010a
        /*1072*/ 	.byte	0x3f
	.zero		1


	//   ....[56]....
        /*1074*/ 	.word	0x000151e0
        /*1078*/ 	.word	0x00000009
        /*107c*/ 	.word	0x00000000
        /*1080*/ 	.short	0x010a
        /*1082*/ 	.byte	0x3f
	.zero		1


	//   ....[57]....
        /*1084*/ 	.word	0x00015230
        /*1088*/ 	.word	0x00000006
        /*108c*/ 	.word	0x00000000
        /*1090*/ 	.short	0x010a
        /*1092*/ 	.byte	0x3f
	.zero		1


	//   ....[58]....
        /*1094*/ 	.word	0x00015280
        /*1098*/ 	.word	0x00000009
        /*109c*/ 	.word	0x00000000
        /*10a0*/ 	.short	0x010a
        /*10a2*/ 	.byte	0x3f
	.zero		1


	//   ....[59]....
        /*10a4*/ 	.word	0x000152d0
        /*10a8*/ 	.word	0x00000006
        /*10ac*/ 	.word	0x00000000
        /*10b0*/ 	.short	0x010a
        /*10b2*/ 	.byte	0x3f
	.zero		1


	//----- nvinfo : EIATTR_NUM_MBARRIERS
	.align		4
.L_30:
        /*10b4*/ 	.byte	0x03, 0x38
        /*10b6*/ 	.short	0x001a


	//----- nvinfo : EIATTR_EXIT_INSTR_OFFSETS
	.align		4
        /*10b8*/ 	.byte	0x04, 0x1c
        /*10ba*/ 	.short	(.L_32 - .L_31)


	//   ....[0]....
.L_31:
        /*10bc*/ 	.word	0x00000790


	//   ....[1]....
        /*10c0*/ 	.word	0x000010f0


	//   ....[2]....
        /*10c4*/ 	.word	0x000131a0


	//   ....[3]....
        /*10c8*/ 	.word	0x00013830


	//   ....[4]....
        /*10cc*/ 	.word	0x00014d60


	//----- nvinfo : EIATTR_MAX_THREADS
	.align		4
.L_32:
        /*10d0*/ 	.byte	0x04, 0x05
        /*10d2*/ 	.short	(.L_34 - .L_33)
.L_33:
        /*10d4*/ 	.word	0x00000180
        /*10d8*/ 	.word	0x00000001
        /*10dc*/ 	.word	0x00000001


	//----- nvinfo : EIATTR_CRS_STACK_SIZE
	.align		4
.L_34:
        /*10e0*/ 	.byte	0x04, 0x1e
        /*10e2*/ 	.short	(.L_36 - .L_35)
.L_35:
        /*10e4*/ 	.word	0x00000000


	//----- nvinfo : EIATTR_CBANK_PARAM_SIZE
	.align		4
.L_36:
        /*10e8*/ 	.byte	0x03, 0x19
        /*10ea*/ 	.short	0x0470


	//----- nvinfo : EIATTR_PARAM_CBANK
	.align		4
        /*10ec*/ 	.byte	0x04, 0x0a
        /*10ee*/ 	.short	(.L_38 - .L_37)
	.align		4
.L_37:
        /*10f0*/ 	.word	index@(.nv.constant0._ZN7cutlass13device_kernelINS_4gemm6kernel13GemmUniversalIN4cute5tupleIJiiiiEEENS1_10collective13CollectiveMmaINS1_37MainloopSm90TmaGmmaWarpSpecializedFP8ILi12ENS5_IJNS4_1CILi1EEESB_SB_EEENS1_35KernelTmaWarpSpecializedCooperativeEEENS5_IJNSA_ILi512EEENSA_ILi64EEENSA_ILi32EEEEEENS_12float_e4m3_tENS5_IJlSB_lEEESJ_SK_NS4_8TiledMMAINS4_8MMA_AtomIJNS4_4SM904GMMA30MMA_64x64x32_F32E4M3E4M3_SS_TNILNSO_7ScaleInE1ELSQ_1EEEEEENS4_6LayoutINS5_IJNSA_ILi2EEESB_SB_EEENS5_IJSB_NSA_ILi0EEESW_EEEEENS5_IJNS4_10UnderscoreESZ_SZ_EEEEENS4_13SM90_TMA_LOADENS4_14ComposedLayoutINS4_7SwizzleILi1ELi4ELi3EEENS4_18smem_ptr_flag_bitsILi8EEENST_INS5_IJNSA_ILi8EEESH_EEENS5_IJSH_SB_EEEEEEEvNS4_8identityES12_S1C_vS1D_EENS_8epilogue10collective6detail29Sm90TmaWarpSpecializedAdapterINS1G_15DefaultEpilogueISJ_SK_SK_NS1F_6thread17LinearCombinationISJ_Li1EffLNS1K_9ScaleType4KindE0ELNS_15FloatRoundStyleE2ESJ_EENS1_15EpilogueDefaultEEEEEvvEEEEvNT_6ParamsE)
        /*10f4*/ 	.short	0x0210
        /*10f6*/ 	.short	0x0470


	//----- nvinfo : EIATTR_SW_WAR
	.align		4
.L_38:
        /*10f8*/ 	.byte	0x04, 0x36
        /*10fa*/ 	.short	(.L_40 - .L_39)
.L_39:
        /*10fc*/ 	.word	0x00000008
.L_40:


//--------------------- .nv.callgraph             --------------------------
	.section	.nv.callgraph,"",@"SHT_CUDA_CALLGRAPH"
	.align	4
	.sectionentsize	8
	.align		4
        /*0000*/ 	.word	0x00000000
	.align		4
        /*0004*/ 	.word	0xffffffff
	.align		4
        /*0008*/ 	.word	0x00000000
	.align		4
        /*000c*/ 	.word	0xfffffffe
	.align		4
        /*0010*/ 	.word	0x00000000
	.align		4
        /*0014*/ 	.word	0xfffffffd
	.align		4
        /*0018*/ 	.word	0x00000000
	.align		4
        /*001c*/ 	.word	0xfffffffc


//--------------------- .nv.constant4             --------------------------
	.section	.nv.constant4,"a",@progbits
	.align	8
	.align		8
.nv.constant4:
        /*0000*/ 	.dword	_ZN40_INTERNAL_9e70b540_4_k_cu_3b2541ec_150744cuda3std3__45__cpo5beginE
	.align		8
        /*0008*/ 	.dword	_ZN40_INTERNAL_9e70b540_4_k_cu_3b2541ec_150744cuda3std3__45__cpo3endE
	.align		8
        /*0010*/ 	.dword	_ZN40_INTERNAL_9e70b540_4_k_cu_3b2541ec_150744cuda3std3__45__cpo6cbeginE
	.align		8
        /*0018*/ 	.dword	_ZN40_INTERNAL_9e70b540_4_k_cu_3b2541ec_150744cuda3std3__45__cpo4cendE
	.align		8
        /*0020*/ 	.dword	_ZN40_INTERNAL_9e70b540_4_k_cu_3b2541ec_150744cuda3std3__442_GLOBAL__N__9e70b540_4_k_cu_3b2541ec_150746ignoreE
	.align		8
        /*0028*/ 	.dword	_ZN40_INTERNAL_9e70b540_4_k_cu_3b2541ec_150744cuda3std3__419piecewise_constructE
	.align		8
        /*0030*/ 	.dword	_ZN40_INTERNAL_9e70b540_4_k_cu_3b2541ec_150744cuda3std3__48in_placeE
	.align		8
        /*0038*/ 	.dword	_ZN40_INTERNAL_9e70b540_4_k_cu_3b2541ec_150744cuda3std6ranges3__45__cpo4swapE
	.align		8
        /*0040*/ 	.dword	_ZN40_INTERNAL_9e70b540_4_k_cu_3b2541ec_150744cuda3std6ranges3__45__cpo9iter_moveE
	.align		8
        /*0048*/ 	.dword	_ZN40_INTERNAL_9e70b540_4_k_cu_3b2541ec_150744cute7productE
	.align		8
        /*0050*/ 	.dword	_ZN40_INTERNAL_9e70b540_4_k_cu_3b2541ec_150744cute1_E


//--------------------- .text._ZN7cutlass13device_kernelINS_4gemm6kernel13GemmUniversalIN4cute5tupleIJiiiiEEENS1_10collective13CollectiveMmaINS1_37MainloopSm90TmaGmmaWarpSpecializedFP8ILi12ENS5_IJNS4_1CILi1EEESB_SB_EEENS1_35KernelTmaWarpSpecializedCooperativeEEENS5_IJNSA_ILi512EEENSA_ILi64EEENSA_ILi32EEEEEENS_12float_e4m3_tENS5_IJlSB_lEEESJ_SK_NS4_8TiledMMAINS4_8MMA_AtomIJNS4_4SM904GMMA30MMA_64x64x32_F32E4M3E4M3_SS_TNILNSO_7ScaleInE1ELSQ_1EEEEEENS4_6LayoutINS5_IJNSA_ILi2EEESB_SB_EEENS5_IJSB_NSA_ILi0EEESW_EEEEENS5_IJNS4_10UnderscoreESZ_SZ_EEEEENS4_13SM90_TMA_LOADENS4_14ComposedLayoutINS4_7SwizzleILi1ELi4ELi3EEENS4_18smem_ptr_flag_bitsILi8EEENST_INS5_IJNSA_ILi8EEESH_EEENS5_IJSH_SB_EEEEEEEvNS4_8identityES12_S1C_vS1D_EENS_8epilogue10collective6detail29Sm90TmaWarpSpecializedAdapterINS1G_15DefaultEpilogueISJ_SK_SK_NS1F_6thread17LinearCombinationISJ_Li1EffLNS1K_9ScaleType4KindE0ELNS_15FloatRoundStyleE2ESJ_EENS1_15EpilogueDefaultEEEEEvvEEEEvNT_6ParamsE --------------------------
	.section	.text._ZN7cutlass13device_kernelINS_4gemm6kernel13GemmUniversalIN4cute5tupleIJiiiiEEENS1_10collective13CollectiveMmaINS1_37MainloopSm90TmaGmmaWarpSpecializedFP8ILi12ENS5_IJNS4_1CILi1EEESB_SB_EEENS1_35KernelTmaWarpSpecializedCooperativeEEENS5_IJNSA_ILi512EEENSA_ILi64EEENSA_ILi32EEEEEENS_12float_e4m3_tENS5_IJlSB_lEEESJ_SK_NS4_8TiledMMAINS4_8MMA_AtomIJNS4_4SM904GMMA30MMA_64x64x32_F32E4M3E4M3_SS_TNILNSO_7ScaleInE1ELSQ_1EEEEEENS4_6LayoutINS5_IJNSA_ILi2EEESB_SB_EEENS5_IJSB_NSA_ILi0EEESW_EEEEENS5_IJNS4_10UnderscoreESZ_SZ_EEEEENS4_13SM90_TMA_LOADENS4_14ComposedLayoutINS4_7SwizzleILi1ELi4ELi3EEENS4_18smem_ptr_flag_bitsILi8EEENST_INS5_IJNSA_ILi8EEESH_EEENS5_IJSH_SB_EEEEEEEvNS4_8identityES12_S1C_vS1D_EENS_8epilogue10collective6detail29Sm90TmaWarpSpecializedAdapterINS1G_15DefaultEpilogueISJ_SK_SK_NS1F_6thread17LinearCombinationISJ_Li1EffLNS1K_9ScaleType4KindE0ELNS_15FloatRoundStyleE2ESJ_EENS1_15EpilogueDefaultEEEEEvvEEEEvNT_6ParamsE,"ax",@progbits
	.align	128
.text._ZN7cutlass13device_kernelINS_4gemm6kernel13GemmUniversalIN4cute5tupleIJiiiiEEENS1_10collective13CollectiveMmaINS1_37MainloopSm90TmaGmmaWarpSpecializedFP8ILi12ENS5_IJNS4_1CILi1EEESB_SB_EEENS1_35KernelTmaWarpSpecializedCooperativeEEENS5_IJNSA_ILi512EEENSA_ILi64EEENSA_ILi32EEEEEENS_12float_e4m3_tENS5_IJlSB_lEEESJ_SK_NS4_8TiledMMAINS4_8MMA_AtomIJNS4_4SM904GMMA30MMA_64x64x32_F32E4M3E4M3_SS_TNILNSO_7ScaleInE1ELSQ_1EEEEEENS4_6LayoutINS5_IJNSA_ILi2EEESB_SB_EEENS5_IJSB_NSA_ILi0EEESW_EEEEENS5_IJNS4_10UnderscoreESZ_SZ_EEEEENS4_13SM90_TMA_LOADENS4_14ComposedLayoutINS4_7SwizzleILi1ELi4ELi3EEENS4_18smem_ptr_flag_bitsILi8EEENST_INS5_IJNSA_ILi8EEESH_EEENS5_IJSH_SB_EEEEEEEvNS4_8identityES12_S1C_vS1D_EENS_8epilogue10collective6detail29Sm90TmaWarpSpecializedAdapterINS1G_15DefaultEpilogueISJ_SK_SK_NS1F_6thread17LinearCombinationISJ_Li1EffLNS1K_9ScaleType4KindE0ELNS_15FloatRoundStyleE2ESJ_EENS1_15EpilogueDefaultEEEEEvvEEEEvNT_6ParamsE:
        .type           _ZN7cutlass13device_kernelINS_4gemm6kernel13GemmUniversalIN4cute5tupleIJiiiiEEENS1_10collective13CollectiveMmaINS1_37MainloopSm90TmaGmmaWarpSpecializedFP8ILi12ENS5_IJNS4_1CILi1EEESB_SB_EEENS1_35KernelTmaWarpSpecializedCooperativeEEENS5_IJNSA_ILi512EEENSA_ILi64EEENSA_ILi32EEEEEENS_12float_e4m3_tENS5_IJlSB_lEEESJ_SK_NS4_8TiledMMAINS4_8MMA_AtomIJNS4_4SM904GMMA30MMA_64x64x32_F32E4M3E4M3_SS_TNILNSO_7ScaleInE1ELSQ_1EEEEEENS4_6LayoutINS5_IJNSA_ILi2EEESB_SB_EEENS5_IJSB_NSA_ILi0EEESW_EEEEENS5_IJNS4_10UnderscoreESZ_SZ_EEEEENS4_13SM90_TMA_LOADENS4_14ComposedLayoutINS4_7SwizzleILi1ELi4ELi3EEENS4_18smem_ptr_flag_bitsILi8EEENST_INS5_IJNSA_ILi8EEESH_EEENS5_IJSH_SB_EEEEEEEvNS4_8identityES12_S1C_vS1D_EENS_8epilogue10collective6detail29Sm90TmaWarpSpecializedAdapterINS1G_15DefaultEpilogueISJ_SK_SK_NS1F_6thread17LinearCombinationISJ_Li1EffLNS1K_9ScaleType4KindE0ELNS_15FloatRoundStyleE2ESJ_EENS1_15EpilogueDefaultEEEEEvvEEEEvNT_6ParamsE,@function
        .size           _ZN7cutlass13device_kernelINS_4gemm6kernel13GemmUniversalIN4cute5tupleIJiiiiEEENS1_10collective13CollectiveMmaINS1_37MainloopSm90TmaGmmaWarpSpecializedFP8ILi12ENS5_IJNS4_1CILi1EEESB_SB_EEENS1_35KernelTmaWarpSpecializedCooperativeEEENS5_IJNSA_ILi512EEENSA_ILi64EEENSA_ILi32EEEEEENS_12float_e4m3_tENS5_IJlSB_lEEESJ_SK_NS4_8TiledMMAINS4_8MMA_AtomIJNS4_4SM904GMMA30MMA_64x64x32_F32E4M3E4M3_SS_TNILNSO_7ScaleInE1ELSQ_1EEEEEENS4_6LayoutINS5_IJNSA_ILi2EEESB_SB_EEENS5_IJSB_NSA_ILi0EEESW_EEEEENS5_IJNS4_10UnderscoreESZ_SZ_EEEEENS4_13SM90_TMA_LOADENS4_14ComposedLayoutINS4_7SwizzleILi1ELi4ELi3EEENS4_18smem_ptr_flag_bitsILi8EEENST_INS5_IJNSA_ILi8EEESH_EEENS5_IJSH_SB_EEEEEEEvNS4_8identityES12_S1C_vS1D_EENS_8epilogue10collective6detail29Sm90TmaWarpSpecializedAdapterINS1G_15DefaultEpilogueISJ_SK_SK_NS1F_6thread17LinearCombinationISJ_Li1EffLNS1K_9ScaleType4KindE0ELNS_15FloatRoundStyleE2ESJ_EENS1_15EpilogueDefaultEEEEEvvEEEEvNT_6ParamsE,(.L_x_122 - _ZN7cutlass13device_kernelINS_4gemm6kernel13GemmUniversalIN4cute5tupleIJiiiiEEENS1_10collective13CollectiveMmaINS1_37MainloopSm90TmaGmmaWarpSpecializedFP8ILi12ENS5_IJNS4_1CILi1EEESB_SB_EEENS1_35KernelTmaWarpSpecializedCooperativeEEENS5_IJNSA_ILi512EEENSA_ILi64EEENSA_ILi32EEEEEENS_12float_e4m3_tENS5_IJlSB_lEEESJ_SK_NS4_8TiledMMAINS4_8MMA_AtomIJNS4_4SM904GMMA30MMA_64x64x32_F32E4M3E4M3_SS_TNILNSO_7ScaleInE1ELSQ_1EEEEEENS4_6LayoutINS5_IJNSA_ILi2EEESB_SB_EEENS5_IJSB_NSA_ILi0EEESW_EEEEENS5_IJNS4_10UnderscoreESZ_SZ_EEEEENS4_13SM90_TMA_LOADENS4_14ComposedLayoutINS4_7SwizzleILi1ELi4ELi3EEENS4_18smem_ptr_flag_bitsILi8EEENST_INS5_IJNSA_ILi8EEESH_EEENS5_IJSH_SB_EEEEEEEvNS4_8identityES12_S1C_vS1D_EENS_8epilogue10collective6detail29Sm90TmaWarpSpecializedAdapterINS1G_15DefaultEpilogueISJ_SK_SK_NS1F_6thread17LinearCombinationISJ_Li1EffLNS1K_9ScaleType4KindE0ELNS_15FloatRoundStyleE2ESJ_EENS1_15EpilogueDefaultEEEEEvvEEEEvNT_6ParamsE)
        .other          _ZN7cutlass13device_kernelINS_4gemm6kernel13GemmUniversalIN4cute5tupleIJiiiiEEENS1_10collective13CollectiveMmaINS1_37MainloopSm90TmaGmmaWarpSpecializedFP8ILi12ENS5_IJNS4_1CILi1EEESB_SB_EEENS1_35KernelTmaWarpSpecializedCooperativeEEENS5_IJNSA_ILi512EEENSA_ILi64EEENSA_ILi32EEEEEENS_12float_e4m3_tENS5_IJlSB_lEEESJ_SK_NS4_8TiledMMAINS4_8MMA_AtomIJNS4_4SM904GMMA30MMA_64x64x32_F32E4M3E4M3_SS_TNILNSO_7ScaleInE1ELSQ_1EEEEEENS4_6LayoutINS5_IJNSA_ILi2EEESB_SB_EEENS5_IJSB_NSA_ILi0EEESW_EEEEENS5_IJNS4_10UnderscoreESZ_SZ_EEEEENS4_13SM90_TMA_LOADENS4_14ComposedLayoutINS4_7SwizzleILi1ELi4ELi3EEENS4_18smem_ptr_flag_bitsILi8EEENST_INS5_IJNSA_ILi8EEESH_EEENS5_IJSH_SB_EEEEEEEvNS4_8identityES12_S1C_vS1D_EENS_8epilogue10collective6detail29Sm90TmaWarpSpecializedAdapterINS1G_15DefaultEpilogueISJ_SK_SK_NS1F_6thread17LinearCombinationISJ_Li1EffLNS1K_9ScaleType4KindE0ELNS_15FloatRoundStyleE2ESJ_EENS1_15EpilogueDefaultEEEEEvvEEEEvNT_6ParamsE,@"STO_CUDA_ENTRY STV_DEFAULT"
_ZN7cutlass13device_kernelINS_4gemm6kernel13GemmUniversalIN4cute5tupleIJiiiiEEENS1_10collective13CollectiveMmaINS1_37MainloopSm90TmaGmmaWarpSpecializedFP8ILi12ENS5_IJNS4_1CILi1EEESB_SB_EEENS1_35KernelTmaWarpSpecializedCooperativeEEENS5_IJNSA_ILi512EEENSA_ILi64EEENSA_ILi32EEEEEENS_12float_e4m3_tENS5_IJlSB_lEEESJ_SK_NS4_8TiledMMAINS4_8MMA_AtomIJNS4_4SM904GMMA30MMA_64x64x32_F32E4M3E4M3_SS_TNILNSO_7ScaleInE1ELSQ_1EEEEEENS4_6LayoutINS5_IJNSA_ILi2EEESB_SB_EEENS5_IJSB_NSA_ILi0EEESW_EEEEENS5_IJNS4_10UnderscoreESZ_SZ_EEEEENS4_13SM90_TMA_LOADENS4_14ComposedLayoutINS4_7SwizzleILi1ELi4ELi3EEENS4_18smem_ptr_flag_bitsILi8EEENST_INS5_IJNSA_ILi8EEESH_EEENS5_IJSH_SB_EEEEEEEvNS4_8identityES12_S1C_vS1D_EENS_8epilogue10collective6detail29Sm90TmaWarpSpecializedAdapterINS1G_15DefaultEpilogueISJ_SK_SK_NS1F_6thread17LinearCombinationISJ_Li1EffLNS1K_9ScaleType4KindE0ELNS_15FloatRoundStyleE2ESJ_EENS1_15EpilogueDefaultEEEEEvvEEEEvNT_6ParamsE:
[----:B------:R-:W0:Y:S02]  /*0000*/  LDC R1, c[0x0][0x28] ;  /* 0x00000a00ff017b82 */ /* 0x000e240000000800 */
[----:B0-----:R-:W-:Y:S01]  /*0010*/  VIADD R1, R1, 0xfffffef8 ;  /* 0xfffffef801017836 */ /* 0x001fe20000000000 */
[----:B------:R-:W0:Y:S01]  /*0020*/  S2R R2, SR_TID.X ;  /* 0x0000000000027919 */ /* 0x000e220000002100 */
[----:B------:R-:W-:Y:S01]  /*0030*/  ELECT P0, URZ, PT ;  /* 0x00000000003f782f */ /* 0x000fe20003800000 */
[----:B------:R-:W-:Y:S01]  /*0040*/  BSSY B0, `(.L_x_0) ;  /* 0x0000015000007945 */ /* 0x000fe20003800000 */
[--C-:B0-----:R-:W-:Y:S02]  /*0050*/  SHF.R.U32.HI R0, RZ, 0x5, R2.reuse ;  /* 0x00000005ff007819 */ /* 0x101fe40000011602 */
[----:B------:R-:W-:-:S03]  /*0060*/  SHF.R.U32.HI R2, RZ, 0x7, R2 ;  /* 0x00000007ff027819 */ /* 0x000fc60000011602 */
[----:B------:R-:W0:Y:S04]  /*0070*/  SHFL.IDX PT, R3, R0, RZ, 0x1f ;  /* 0x00001fff00037589 */ /* 0x000e2800000e0000 */
[----:B------:R-:W1:Y:S01]  /*0080*/  SHFL.IDX PT, R2, R2, RZ, 0x1f ;  /* 0x00001fff02027589 */ /* 0x000e6200000e0000 */
[----:B0-----:R-:W-:Y:S02]  /*0090*/  R2UR UR4, R3 ;  /* 0x00000000030472ca */ /* 0x001fe400000e0000 */
[----:B-1----:R-:W-:-:S11]  /*00a0*/  R2UR UR6, R2 ;  /* 0x00000000020672ca */ /* 0x002fd600000e0000 */
[----:B------:R-:W-:Y:S02]  /*00b0*/  USHF.R.S32.HI UR5, URZ, 0x1f, UR4 ;  /* 0x0000001f3f057899 */ /* 0x000fe40008011404 */
[----:B------:R-:W-:Y:S02]  /*00c0*/  ISETP.NE.OR P0, PT, RZ, UR4, !P0 ;  /* 0x00000004ff007c0c */ /* 0x000fe4000c705670 */
[----:B------:R-:W-:-:S04]  /*00d0*/  ULEA.HI UR5, UR5, UR4, URZ, 0x2 ;  /* 0x0000000405057291 */ /* 0x000fc8000f8f103f */
[----:B------:R-:W-:-:S04]  /*00e0*/  ULOP3.LUT UR5, UR5, 0xfffffffc, URZ, 0xc0, !UPT ;  /* 0xfffffffc05057892 */ /* 0x000fc8000f8ec03f */
[----:B------:R-:W-:-:S03]  /*00f0*/  UIADD3 UR8, UR4, -UR5, URZ ;  /* 0x8000000504087290 */ /* 0x000fc6000fffe03f */
[----:B------:R-:W-:Y:S09]  /*0100*/  @P0 BRA `(.L_x_1) ;  /* 0x0000000000200947 */ /* 0x000ff20003800000 */
[----:B------:R-:W-:Y:S02]  /*0110*/  ULDC.64 UR4, c[0x0][0x198] ;  /* 0x0000660000047ab9 */ /* 0x000fe40000000a00 */
[----:B------:R-:W-:Y:S02]  /*0120*/  UIADD3 UR10, UP0, UR4, 0xf0, URZ ;  /* 0x000000f0040a7890 */ /* 0x000fe4000ff1e03f */
[----:B------:R-:W-:Y:S02]  /*0130*/  UIADD3 UR4, UP1, UR4, 0x1f0, URZ ;  /* 0x000001f004047890 */ /* 0x000fe4000ff3e03f */
[----:B------:R-:W-:Y:S02]  /*0140*/  UIADD3.X UR11, URZ, UR5, URZ, UP0, !UPT ;  /* 0x000000053f0b7290 */ /* 0x000fe400087fe43f */
[----:B------:R-:W-:-:S07]  /*0150*/  UIADD3.X UR5, URZ, UR5, URZ, UP1, !UPT ;  /* 0x000000053f057290 */ /* 0x000fce0008ffe43f */
[----:B------:R0:W-:Y:S02]  /*0160*/  UTMACCTL.PF [UR10] ;  /* 0x000000000a0079b9 */ /* 0x0001e40008040000 */
[----:B------:R0:W-:Y:S02]  /*0170*/  UTMACCTL.PF [UR4] ;  /* 0x00000000040079b9 */ /* 0x0001e40008040000 */
[----:B0-----:R-:W-:Y:S01]  /*0180*/  NOP ;  /* 0x0000000000007918 */ /* 0x001fe20000000000 */
.L_x_1:
[----:B------:R-:W-:Y:S05]  /*0190*/  BSYNC B0 ;  /* 0x0000000000007941 */ /* 0x000fea0003800000 */
.L_x_0:
[----:B------:R-:W0:Y:S01]  /*01a0*/  SHFL.IDX PT, R2, R0, RZ, 0x1f ;  /* 0x00001fff00027589 */ /* 0x000e2200000e0000 */
[----:B------:R-:W-:Y:S01]  /*01b0*/  UISETP.NE.AND UP0, UPT, UR8, 0x3, UPT ;  /* 0x000000030800788c */ /* 0x000fe2000bf05270 */
[----:B------:R-:W-:Y:S01]  /*01c0*/  ISETP.NE.AND P1, PT, RZ, UR6, PT ;  /* 0x00000006ff007c0c */ /* 0x000fe2000bf25270 */
[----:B------:R-:W-:Y:S02]  /*01d0*/  UIADD3 UR10, UR6, -0x1, URZ ;  /* 0xffffffff060a7890 */ /* 0x000fe4000fffe03f */
[----:B------:R-:W-:Y:S02]  /*01e0*/  UISETP.EQ.OR UP0, UPT, UR8, URZ, !UP0 ;  /* 0x0000003f0800728c */ /* 0x000fe4000c702670 */
[----:B------:R-:W-:Y:S02]  /*01f0*/  UISETP.GE.U32.AND UP1, UPT, UR10, 0x2, UPT ;  /* 0x000000020a00788c */ /* 0x000fe4000bf26070 */
[----:B------:R-:W-:-:S04]  /*0200*/  UISETP.EQ.AND UP0, UPT, UR6, URZ, UP0 ;  /* 0x0000003f0600728c */ /* 0x000fc80008702270 */
[----:B------:R-:W-:-:S04]  /*0210*/  USEL UR13, URZ, 0x1, !UP0 ;  /* 0x000000013f0d7887 */ /* 0x000fc8000c000000 */
[----:B------:R-:W-:Y:S01]  /*0220*/  USEL UR13, UR13, 0x2, UP1 ;  /* 0x000000020d0d7887 */ /* 0x000fe20008800000 */
[----:B0-----:R-:W-:-:S13]  /*0230*/  ISETP.NE.AND P0, PT, R2, RZ, PT ;  /* 0x000000ff0200720c */ /* 0x001fda0003f05270 */
[----:B------:R-:W-:Y:S05]  /*0240*/  @P0 BRA `(.L_x_2) ;  /* 0x0000000000a40947 */ /* 0x000fea0003800000 */
[----:B------:R-:W-:Y:S01]  /*0250*/  ELECT P0, URZ, PT ;  /* 0x00000000003f782f */ /* 0x000fe20003800000 */
[----:B------:R-:W-:-:S12]  /*0260*/  BSSY B0, `(.L_x_2) ;  /* 0x0000027000007945 */ /* 0x000fd80003800000 */
[----:B------:R-:W-:Y:S05]  /*0270*/  @!P0 BRA `(.L_x_3) ;  /* 0x0000000000948947 */ /* 0x000fea0003800000 */
[----:B------:R-:W0:Y:S01]  /*0280*/  S2UR UR9, SR_CgaCtaId ;  /* 0x00000000000979c3 */ /* 0x000e220000008800 */
[----:B------:R-:W-:Y:S01]  /*0290*/  UMOV UR4, 0x400 ;  /* 0x0000040000047882 */ /* 0x000fe20000000000 */
[----:B------:R-:W-:Y:S01]  /*02a0*/  UMOV UR5, 0x1 ;  /* 0x0000000100057882 */ /* 0x000fe20000000000 */
[----:B------:R-:W-:Y:S02]  /*02b0*/  UMOV UR6, 0x100 ;  /* 0x0000010000067882 */ /* 0x000fe40000000000 */
[----:B------:R-:W-:-:S04]  /*02c0*/  UIADD3 UR6, -UR6, 0x100000, URZ ;  /* 0x0010000006067890 */ /* 0x000fc8000fffe13f */
[----:B------:R-:W-:Y:S02]  /*02d0*/  USHF.L.U32 UR7, UR6, 0xb, URZ ;  /* 0x0000000b06077899 */ /* 0x000fe4000800063f */
[----:B------:R-:W-:Y:S02]  /*02e0*/  USHF.L.U32 UR6, UR6, 0x1, URZ ;  /* 0x0000000106067899 */ /* 0x000fe4000800063f */
[----:B0-----:R-:W-:Y:S02]  /*02f0*/  ULEA UR9, UR9, UR4, 0x18 ;  /* 0x0000000409097291 */ /* 0x001fe4000f8ec03f */
[----:B------:R-:W-:-:S04]  /*0300*/  UIADD3 UR4, -UR5, 0x100000, URZ ;  /* 0x0010000005047890 */ /* 0x000fc8000fffe13f */
[----:B------:R-:W-:Y:S02]  /*0310*/  USHF.L.U32 UR5, UR4, 0xb, URZ ;  /* 0x0000000b04057899 */ /* 0x000fe4000800063f */
[----:B------:R-:W-:Y:S01]  /*0320*/  USHF.L.U32 UR4, UR4, 0x1, URZ ;  /* 0x0000000104047899 */ /* 0x000fe2000800063f */
[----:B------:R-:W0:Y:S11]  /*0330*/  FENCE.VIEW.ASYNC.S ;  /* 0x00000000000073c6 */ /* 0x000e360000000000 */
[----:B0-----:R0:W1:Y:S01]  /*0340*/  SYNCS.EXCH.64 URZ, [UR9], UR4 ;  /* 0x00000004093f75b2 */ /* 0x0010620008000100 */
[----:B------:R0:W2:Y:S01]  /*0350*/  SYNCS.EXCH.64 URZ, [UR9+0x60], UR6 ;  /* 0x00006006093f75b2 */ /* 0x0000a20008000100 */
[----:B------:R0:W3:Y:S01]  /*0360*/  SYNCS.EXCH.64 URZ, [UR9+0x8], UR4 ;  /* 0x00000804093f75b2 */ /* 0x0000e20008000100 */
[----:B------:R0:W4:Y:S01]  /*0370*/  SYNCS.EXCH.64 URZ, [UR9+0x68], UR6 ;  /* 0x00006806093f75b2 */ /* 0x0001220008000100 */
[----:B------:R0:W0:Y:S01]  /*0380*/  SYNCS.EXCH.64 URZ, [UR9+0x10], UR4 ;  /* 0x00001004093f75b2 */ /* 0x0000220008000100 */
        /* <DEDUP_REMOVED lines=19> */
[----:B-1----:R-:W-:Y:S01]  /*04c0*/  NOP ;  /* 0x0000000000007918 */ /* 0x002fe20000000000 */
.L_x_3:
[----:B0-----:R-:W-:Y:S05]  /*04d0*/  BSYNC B0 ;  /* 0x0000000000007941 */ /* 0x001fea0003800000 */
.L_x_2:
[----:B------:R-:W0:Y:S01]  /*04e0*/  LDC R5, c[0x0][0x65c] ;  /* 0x00019700ff057b82 */ /* 0x000e220000000800 */
[----:B------:R1:W5:Y:S01]  /*04f0*/  SHFL.IDX PT, R2, R0, RZ, 0x1f ;  /* 0x00001fff00027589 */ /* 0x00036200000e0000 */
[----:B------:R-:W-:Y:S01]  /*0500*/  ELECT P0, URZ, PT ;  /* 0x00000000003f782f */ /* 0x000fe20003800000 */
[----:B------:R-:W-:Y:S01]  /*0510*/  IMAD.MOV.U32 R3, RZ, RZ, RZ ;  /* 0x000000ffff037224 */ /* 0x000fe200078e00ff */
[----:B------:R-:W-:Y:S01]  /*0520*/  UMOV UR4, 0x20 ;  /* 0x0000002000047882 */ /* 0x000fe20000000000 */
[----:B------:R-:W2:Y:S01]  /*0530*/  S2R R4, SR_CTAID.Y ;  /* 0x0000000000047919 */ /* 0x000ea20000002600 */
[----:B------:R-:W-:Y:S01]  /*0540*/  NOP ;  /* 0x0000000000007918 */ /* 0x000fe20000000000 */
[----:B------:R-:W-:Y:S01]  /*0550*/  NOP ;  /* 0x0000000000007918 */ /* 0x000fe20000000000 */
[----:B-1----:R-:W-:Y:S02]  /*0560*/  LOP3.LUT R0, R0, 0xefffffff, RZ, 0xc0, !PT ;  /* 0xefffffff00007812 */ /* 0x002fe400078ec0ff */
[----:B0-----:R-:W-:-:S02]  /*0570*/  ISETP.NE.AND P2, PT, R5, 0x1, PT ;  /* 0x000000010500780c */ /* 0x001fc40003f45270 */
[----:B-----5:R-:W-:Y:S02]  /*0580*/  ISETP.NE.OR P0, PT, R2, RZ, !P0 ;  /* 0x000000ff0200720c */ /* 0x020fe40004705670 */
[----:B------:R-:W0:Y:S09]  /*0590*/  S2R R2, SR_CTAID.X ;  /* 0x0000000000027919 */ /* 0x000e320000002500 */
[----:B------:R-:W0:Y:S01]  /*05a0*/  @P2 LDC R9, c[0x0][0x10] ;  /* 0x00000400ff092b82 */ /* 0x000e220000000800 */
[----:B--2---:R-:W-:Y:S01]  /*05b0*/  @P2 IMAD.MOV.U32 R6, RZ, RZ, R4 ;  /* 0x000000ffff062224 */ /* 0x004fe200078e0004 */
[----:B------:R-:W-:Y:S01]  /*05c0*/  VOTEU.ALL UP0, P0 ;  /* 0x00000000003f7886 */ /* 0x000fe20000000000 */
[----:B------:R-:W-:Y:S01]  /*05d0*/  @P2 IMAD.MOV.U32 R7, RZ, RZ, RZ ;  /* 0x000000ffff072224 */ /* 0x000fe200078e00ff */
[----:B------:R-:W-:Y:S01]  /*05e0*/  VOTEU.ALL UP1, P0 ;  /* 0x00000000003f7886 */ /* 0x000fe20000020000 */
[----:B------:R-:W-:Y:S01]  /*05f0*/  @P2 IMAD.MOV.U32 R11, RZ, RZ, RZ ;  /* 0x000000ffff0b2224 */ /* 0x000fe200078e00ff */
[----:B------:R-:W-:Y:S01]  /*0600*/  @P2 LOP3.LUT R0, R0, 0x10000000, RZ, 0xfc, !PT ;  /* 0x1000000000002812 */ /* 0x000fe200078efcff */
[----:B------:R-:W-:Y:S01]  /*0610*/  @!UP0 UMOV UR6, 0x400 ;  /* 0x0000040000068882 */ /* 0x000fe20000000000 */
[----:B------:R-:W1:Y:S01]  /*0620*/  @!P2 LDC R5, c[0x0][0xc] ;  /* 0x00000300ff05ab82 */ /* 0x000e620000000800 */
[----:B------:R-:W-:-:S04]  /*0630*/  @!UP0 UIADD3 UR4, -UR4, 0x100000, URZ ;  /* 0x0010000004048890 */ /* 0x000fc8000fffe13f */
[----:B------:R-:W-:Y:S02]  /*0640*/  @!UP0 USHF.L.U32 UR5, UR4, 0xb, URZ ;  /* 0x0000000b04058899 */ /* 0x000fe4000800063f */
[----:B------:R-:W-:Y:S01]  /*0650*/  @!UP0 USHF.L.U32 UR4, UR4, 0x1, URZ ;  /* 0x0000000104048899 */ /* 0x000fe2000800063f */
[----:B------:R-:W2:Y:S01]  /*0660*/  @!UP0 S2UR UR7, SR_CgaCtaId ;  /* 0x00000000000789c3 */ /* 0x000ea20000008800 */
[----:B0-----:R-:W-:-:S04]  /*0670*/  @P2 IMAD.WIDE.U32 R8, R2, R9, R6 ;  /* 0x0000000902082225 */ /* 0x001fc800078e0006 */
[----:B------:R-:W-:Y:S02]  /*0680*/  @P2 IMAD.MOV.U32 R18, RZ, RZ, R8 ;  /* 0x000000ffff122224 */ /* 0x000fe400078e0008 */
[----:B------:R-:W-:Y:S02]  /*0690*/  @P2 IMAD.IADD R19, R9, 0x1, R11 ;  /* 0x0000000109132824 */ /* 0x000fe400078e020b */
[----:B-1----:R-:W-:-:S04]  /*06a0*/  @!P2 IMAD.WIDE.U32 R6, R5, R4, R2 ;  /* 0x000000040506a225 */ /* 0x002fc800078e0002 */
[----:B------:R-:W-:Y:S02]  /*06b0*/  @!P2 IMAD.MOV.U32 R18, RZ, RZ, R6 ;  /* 0x000000ffff12a224 */ /* 0x000fe400078e0006 */
[----:B------:R-:W-:Y:S01]  /*06c0*/  @!P2 IMAD.MOV.U32 R19, RZ, RZ, R7 ;  /* 0x000000ffff13a224 */ /* 0x000fe200078e0007 */
[----:B--2---:R-:W-:Y:S02]  /*06d0*/  @!UP0 ULEA UR6, UR7, UR6, 0x18 ;  /* 0x0000000607068291 */ /* 0x004fe4000f8ec03f */
[----:B------:R0:W-:Y:S01]  /*06e0*/  STL [R1+0x80], R18 ;  /* 0x0000801201007387 */ /* 0x0001e20000100800 */
[----:B------:R-:W-:-:S03]  /*06f0*/  VOTEU.ALL UP0, P0 ;  /* 0x00000000003f7886 */ /* 0x000fc60000000000 */
[----:B------:R0:W-:Y:S04]  /*0700*/  STL [R1+0x7c], R19 ;  /* 0x00007c1301007387 */ /* 0x0001e80000100800 */
[----:B------:R-:W1:Y:S02]  /*0710*/  FENCE.VIEW.ASYNC.S ;  /* 0x00000000000073c6 */ /* 0x000e640000000000 */
[----:B-1----:R0:W3:Y:S01]  /*0720*/  @!UP0 SYNCS.EXCH.64 URZ, [UR6+0xd0], UR4 ;  /* 0x0000d004063f85b2 */ /* 0x0020e20008000100 */
[----:B------:R0:W3:Y:S01]  /*0730*/  @!UP1 SYNCS.EXCH.64 URZ, [UR6+0xd8], UR4 ;  /* 0x0000d804063f95b2 */ /* 0x0000e20008000100 */
[----:B------:R-:W-:Y:S01]  /*0740*/  NOP ;  /* 0x0000000000007918 */ /* 0x000fe20000000000 */
[----:B---34-:R-:W-:Y:S06]  /*0750*/  BAR.SYNC.DEFER_BLOCKING 0x0 ;  /* 0x0000000000007b1d */ /* 0x018fec0000010000 */
[----:B0-----:R-:W-:Y:S05]  /*0760*/  @!P1 BRA `(.L_x_4) ;  /* 0x0000012800909947 */ /* 0x001fea0003800000 */
[----:B------:R-:W-:-:S06]  /*0770*/  UISETP.GT.U32.AND UP0, UPT, UR10, 0x1, UPT ;  /* 0x000000010a00788c */ /* 0x000fcc000bf04070 */
[----:B------:R-:W-:-:S13]  /*0780*/  PLOP3.LUT P0, PT, PT, PT, UP0, 0x80, 0x0 ;  /* 0x000000000000781c */ /* 0x000fda0003f0f008 */
[----:B------:R-:W-:Y:S05]  /*0790*/  @P0 EXIT ;  /* 0x000000000000094d */ /* 0x000fea0003800000 */
[----:B------:R-:W-:Y:S01]  /*07a0*/  IMAD.MOV.U32 R7, RZ, RZ, -0x1 ;  /* 0xffffffffff077424 */ /* 0x000fe200078e00ff */
[----:B------:R-:W-:Y:S01]  /*07b0*/  ULDC.64 UR4, c[0x0][0x650] ;  /* 0x0001940000047ab9 */ /* 0x000fe20000000a00 */
[----:B------:R-:W-:Y:S01]  /*07c0*/  IMAD.MOV.U32 R6, RZ, RZ, -0x1 ;  /* 0xffffffffff067424 */ /* 0x000fe200078e00ff */
[----:B------:R-:W-:Y:S01]  /*07d0*/  ISETP.GE.U32.AND P0, PT, R18, UR4, PT ;  /* 0x0000000412007c0c */ /* 0x000fe2000bf06070 */
[----:B------:R-:W-:Y:S01]  /*07e0*/  UMOV UR21, 0xffffffff ;  /* 0xffffffff00157882 */ /* 0x000fe20000000000 */
[----:B------:R0:W-:Y:S01]  /*07f0*/  STL [R1+0x88], R7 ;  /* 0x0000880701007387 */ /* 0x0001e20000100800 */
[----:B------:R-:W-:Y:S02]  /*0800*/  PRMT R5, RZ, 0x7610, R5 ;  /* 0x00007610ff057816 */ /* 0x000fe40000000005 */
[----:B------:R-:W-:Y:S01]  /*0810*/  ISETP.GE.U32.AND.EX P0, PT, R19, UR5, PT, P0 ;  /* 0x0000000513007c0c */ /* 0x000fe2000bf06100 */
[----:B------:R0:W-:-:S12]  /*0820*/  STL [R1+0x84], R6 ;  /* 0x0000840601007387 */ /* 0x0001d80000100800 */
[----:B0-----:R-:W-:Y:S05]  /*0830*/  @P0 BRA `(.L_x_5) ;  /* 0x00000004006c0947 */ /* 0x001fea0003800000 */
[----:B------:R-:W0:Y:S01]  /*0840*/  LDC.64 R14, c[0x0][0x628] ;  /* 0x00018a00ff0e7b82 */ /* 0x000e220000000a00 */
[----:B------:R-:W-:Y:S02]  /*0850*/  IMAD.MOV.U32 R6, RZ, RZ, R18 ;  /* 0x000000ffff067224 */ /* 0x000fe400078e0012 */
[----:B------:R-:W-:-:S05]  /*0860*/  IMAD.MOV.U32 R7, RZ, RZ, R19 ;  /* 0x000000ffff077224 */ /* 0x000fca00078e0013 */
[----:B------:R-:W1:Y:S08]  /*0870*/  LDC R12, c[0x0][0x630] ;  /* 0x00018c00ff0c7b82 */ /* 0x000e700000000800 */
[----:B------:R-:W2:Y:S01]  /*0880*/  LDC.64 R16, c[0x0][0x620] ;  /* 0x00018800ff107b82 */ /* 0x000ea20000000a00 */
[----:B0-----:R-:W-:-:S04]  /*0890*/  ISETP.NE.U32.AND P0, PT, R14, RZ, PT ;  /* 0x000000ff0e00720c */ /* 0x001fc80003f05070 */
[----:B------:R-:W-:-:S13]  /*08a0*/  ISETP.NE.AND.EX P0, PT, R15, RZ, PT, P0 ;  /* 0x000000ff0f00720c */ /* 0x000fda0003f05300 */
[----:B-12---:R-:W-:Y:S05]  /*08b0*/  @!P0 BRA `(.L_x_6) ;  /* 0x0000000000288947 */ /* 0x006fea0003800000 */
[----:B------:R-:W0:Y:S02]  /*08c0*/  LDC R5, c[0x0][0x634] ;  /* 0x00018d00ff057b82 */ /* 0x000e240000000800 */
[----:B0-----:R-:W-:-:S05]  /*08d0*/  IADD3 R5, P0, R18, R5, RZ ;  /* 0x0000000512057210 */ /* 0x001fca0007f1e0ff */
[----:B------:R-:W-:-:S04]  /*08e0*/  IMAD.X R13, RZ, RZ, R19, P0 ;  /* 0x000000ffff0d7224 */ /* 0x000fc800000e0613 */
[----:B------:R-:W-:-:S04]  /*08f0*/  IMAD.WIDE.U32 R6, R13, R14, RZ ;  /* 0x0000000e0d067225 */ /* 0x000fc800078e00ff */
[----:B------:R-:W-:-:S04]  /*0900*/  IMAD.WIDE.U32 R8, P0, R5, R15, R6 ;  /* 0x0000000f05087225 */ /* 0x000fc80007800006 */
[----:B------:R-:W-:-:S04]  /*0910*/  IMAD.WIDE.U32 R6, R5, R14, RZ ;  /* 0x0000000e05067225 */ /* 0x000fc800078e00ff */
[----:B------:R-:W-:Y:S01]  /*0920*/  IMAD.X R11, RZ, RZ, RZ, P0 ;  /* 0x000000ffff0b7224 */ /* 0x000fe200000e06ff */
[----:B------:R-:W-:Y:S01]  /*0930*/  IADD3 RZ, P0, R7, R8, RZ ;  /* 0x0000000807ff7210 */ /* 0x000fe20007f1e0ff */
[----:B------:R-:W-:-:S04]  /*0940*/  IMAD.MOV.U32 R10, RZ, RZ, R9 ;  /* 0x000000ffff0a7224 */ /* 0x000fc800078e0009 */
[----:B------:R-:W-:-:S08]  /*0950*/  IMAD.WIDE.U32.X R6, R13, R15, R10, P0 ;  /* 0x0000000f0d067225 */ /* 0x000fd000000e040a */
.L_x_6:
[-CC-:B------:R-:W-:Y:S01]  /*0960*/  SHF.R.U64 R23, R6, R12.reuse, R7.reuse ;  /* 0x0000000c06177219 */ /* 0x180fe20000001207 */
[----:B------:R-:W0:Y:S01]  /*0970*/  LDC R10, c[0x0][0x618] ;  /* 0x00018600ff0a7b82 */ /* 0x000e220000000800 */
[----:B------:R-:W-:Y:S01]  /*0980*/  SHF.R.U32.HI R5, RZ, R12, R7 ;  /* 0x0000000cff057219 */ /* 0x000fe20000011607 */
[----:B------:R-:W-:Y:S01]  /*0990*/  IMAD.MOV.U32 R6, RZ, RZ, R18 ;  /* 0x000000ffff067224 */ /* 0x000fe200078e0012 */
[----:B------:R-:W-:Y:S01]  /*09a0*/  I2FP.F32.U32 R3, R2 ;  /* 0x0000000200037245 */ /* 0x000fe20000201000 */
[----:B------:R-:W-:Y:S01]  /*09b0*/  IMAD.MOV.U32 R7, RZ, RZ, R19 ;  /* 0x000000ffff077224 */ /* 0x000fe200078e0013 */
[----:B------:R-:W-:Y:S01]  /*09c0*/  IADD3 R9, P0, RZ, -R23, RZ ;  /* 0x80000017ff097210 */ /* 0x000fe20007f1e0ff */
[----:B------:R-:W-:Y:S02]  /*09d0*/  ULDC UR4, c[0x0][0x150] ;  /* 0x0000540000047ab9 */ /* 0x000fe40000000800 */
[----:B------:R-:W1:Y:S01]  /*09e0*/  LDC.64 R18, c[0x0][0x640] ;  /* 0x00019000ff127b82 */ /* 0x000e620000000a00 */
[----:B------:R-:W-:Y:S01]  /*09f0*/  FMUL R3, R3, UR4 ;  /* 0x0000000403037c20 */ /* 0x000fe20008400000 */
[----:B------:R-:W-:Y:S01]  /*0a00*/  IMAD.X R11, RZ, RZ, ~R5, P0 ;  /* 0x000000ffff0b7224 */ /* 0x000fe200000e0e05 */
[----:B------:R-:W-:Y:S01]  /*0a10*/  ULDC UR4, c[0x0][0x154] ;  /* 0x0000550000047ab9 */ /* 0x000fe20000000800 */
[----:B------:R-:W-:-:S03]  /*0a20*/  IMAD.WIDE.U32 R6, R9, R16, R6 ;  /* 0x0000001009067225 */ /* 0x000fc600078e0006 */
[----:B------:R-:W2:Y:S01]  /*0a30*/  F2I.U32.TRUNC.NTZ R3, R3 ;  /* 0x0000000300037305 */ /* 0x000ea2000020f000 */
[----:B------:R-:W3:Y:S01]  /*0a40*/  LDC R12, c[0x0][0x608] ;  /* 0x00018200ff0c7b82 */ /* 0x000ee20000000800 */
[----:B------:R-:W-:-:S04]  /*0a50*/  IMAD R8, R11, R16, RZ ;  /* 0x000000100b087224 */ /* 0x000fc800078e02ff */
[----:B------:R-:W-:-:S03]  /*0a60*/  IMAD R9, R9, R17, R8 ;  /* 0x0000001109097224 */ /* 0x000fc600078e0208 */
[----:B------:R-:W4:Y:S01]  /*0a70*/  LDC R5, c[0x0][0x144] ;  /* 0x00005100ff057b82 */ /* 0x000f220000000800 */
[----:B------:R-:W-:Y:S02]  /*0a80*/  IMAD.IADD R7, R7, 0x1, R9 ;  /* 0x0000000107077824 */ /* 0x000fe400078e0209 */
[----:B------:R-:W-:-:S03]  /*0a90*/  IMAD.MOV.U32 R9, RZ, RZ, -0x1 ;  /* 0xffffffffff097424 */ /* 0x000fc600078e00ff */
[----:B0-----:R-:W-:Y:S01]  /*0aa0*/  SHF.R.U64 R14, R6, R10, R7 ;  /* 0x0000000a060e7219 */ /* 0x001fe20000001207 */
[----:B--2---:R-:W-:Y:S01]  /*0ab0*/  IMAD.MOV R8, RZ, RZ, -R3 ;  /* 0x000000ffff087224 */ /* 0x004fe200078e0a03 */
[----:B------:R-:W0:Y:S01]  /*0ac0*/  LDC R16, c[0x0][0x658] ;  /* 0x00019600ff107b82 */ /* 0x000e220000000800 */
[----:B------:R-:W-:Y:S02]  /*0ad0*/  I2FP.F32.U32 R6, R4 ;  /* 0x0000000400067245 */ /* 0x000fe40000201000 */
[----:B-1----:R-:W-:Y:S02]  /*0ae0*/  ISETP.NE.U32.AND P0, PT, R18, RZ, PT ;  /* 0x000000ff1200720c */ /* 0x002fe40003f05070 */
[----:B------:R-:W-:Y:S01]  /*0af0*/  SHF.R.U32.HI R3, RZ, R10, R7 ;  /* 0x0000000aff037219 */ /* 0x000fe20000011607 */
[----:B------:R-:W-:Y:S01]  /*0b00*/  FMUL R6, R6, UR4 ;  /* 0x0000000406067c20 */ /* 0x000fe20008400000 */
[----:B------:R-:W-:Y:S01]  /*0b10*/  ISETP.NE.AND.EX P0, PT, R19, RZ, PT, P0 ;  /* 0x000000ff1300720c */ /* 0x000fe20003f05300 */
[----:B------:R-:W1:Y:S01]  /*0b20*/  LDC R13, c[0x0][0x148] ;  /* 0x00005200ff0d7b82 */ /* 0x000e620000000800 */
[-CC-:B---3--:R-:W-:Y:S01]  /*0b30*/  SHF.R.U64 R24, R14, R12.reuse, R3.reuse ;  /* 0x0000000c0e187219 */ /* 0x188fe20000001203 */
[----:B------:R-:W-:Y:S01]  /*0b40*/  IMAD.MOV.U32 R7, RZ, RZ, 0x1 ;  /* 0x00000001ff077424 */ /* 0x000fe200078e00ff */
[----:B------:R-:W-:-:S02]  /*0b50*/  SHF.R.U32.HI R3, RZ, R12, R3 ;  /* 0x0000000cff037219 */ /* 0x000fc40000011603 */
[----:B------:R2:W3:Y:S03]  /*0b60*/  F2I.U32.TRUNC.NTZ R12, R6 ;  /* 0x00000006000c7305 */ /* 0x0004e6000020f000 */
[----:B------:R-:W1:Y:S01]  /*0b70*/  LDC R17, c[0x0][0x600] ;  /* 0x00018000ff117b82 */ /* 0x000e620000000800 */
[----:B----4-:R-:W-:-:S07]  /*0b80*/  IMAD R5, R5, R8, R2 ;  /* 0x0000000805057224 */ /* 0x010fce00078e0202 */
[----:B------:R-:W4:Y:S01]  /*0b90*/  LDC R20, c[0x0][0x648] ;  /* 0x00019200ff147b82 */ /* 0x000f220000000800 */
[-C--:B0-----:R-:W-:Y:S02]  /*0ba0*/  SHF.L.U32 R2, R9, R16.reuse, RZ ;  /* 0x0000001009027219 */ /* 0x081fe400000006ff */
[--C-:B------:R-:W-:Y:S02]  /*0bb0*/  SHF.R.U64 R26, R24, R16, R3.reuse ;  /* 0x00000010181a7219 */ /* 0x100fe40000001203 */
[----:B------:R-:W-:Y:S02]  /*0bc0*/  LOP3.LUT R11, RZ, R2, RZ, 0x33, !PT ;  /* 0x00000002ff0b7212 */ /* 0x000fe400078e33ff */
[-C--:B------:R-:W-:Y:S01]  /*0bd0*/  SHF.R.U32.HI R3, RZ, R16.reuse, R3 ;  /* 0x00000010ff037219 */ /* 0x080fe20000011603 */
[----:B------:R-:W0:Y:S01]  /*0be0*/  LDC R21, c[0x0][0x638] ;  /* 0x00018e00ff157b82 */ /* 0x000e220000000800 */
[----:B------:R-:W-:Y:S01]  /*0bf0*/  SHF.L.U32 R10, R7, R16, RZ ;  /* 0x00000010070a7219 */ /* 0x000fe200000006ff */
[----:B------:R-:W-:-:S06]  /*0c00*/  IMAD.MOV.U32 R2, RZ, RZ, R26 ;  /* 0x000000ffff027224 */ /* 0x000fcc00078e001a */
[----:B------:R-:W0:Y:S01]  /*0c10*/  LDC R22, c[0x0][0x610] ;  /* 0x00018400ff167b82 */ /* 0x000e220000000800 */
[----:B--23--:R-:W-:Y:S05]  /*0c20*/  @!P0 BRA `(.L_x_7) ;  /* 0x0000000000288947 */ /* 0x00cfea0003800000 */
[----:B------:R-:W2:Y:S02]  /*0c30*/  LDC R9, c[0x0][0x64c] ;  /* 0x00019300ff097b82 */ /* 0x000ea40000000800 */
[----:B--2---:R-:W-:-:S05]  /*0c40*/  IADD3 R9, P0, R26, R9, RZ ;  /* 0x000000091a097210 */ /* 0x004fca0007f1e0ff */
        /* <DEDUP_REMOVED lines=8> */
.L_x_7:
[----:B----4-:R-:W-:Y:S01]  /*0cd0*/  SHF.R.U64 R2, R2, R20, R3 ;  /* 0x0000001402027219 */ /* 0x010fe20000001203 */
[----:B-1----:R-:W-:Y:S01]  /*0ce0*/  VIADD R3, R17, 0xffffffff ;  /* 0xffffffff11037836 */ /* 0x002fe20000000000 */
[----:B------:R-:W-:Y:S01]  /*0cf0*/  LOP3.LUT R11, R24, R11, RZ, 0xc0, !PT ;  /* 0x0000000b180b7212 */ /* 0x000fe200078ec0ff */
[----:B------:R-:W-:Y:S01]  /*0d00*/  IMAD.MOV R12, RZ, RZ, -R12 ;  /* 0x000000ffff0c7224 */ /* 0x000fe200078e0a0c */
[----:B------:R-:W-:Y:S01]  /*0d10*/  R2UR UR21, R23 ;  /* 0x00000000171572ca */ /* 0x000fe200000e0000 */
[----:B------:R-:W-:Y:S01]  /*0d20*/  IMAD.MOV R6, RZ, RZ, -R2 ;  /* 0x000000ffff067224 */ /* 0x000fe200078e0a02 */
[----:B------:R-:W-:Y:S01]  /*0d30*/  LOP3.LUT R3, R14, R3, RZ, 0xc0, !PT ;  /* 0x000000030e037212 */ /* 0x000fe200078ec0ff */
[----:B------:R-:W-:Y:S02]  /*0d40*/  IMAD R10, R10, R2, R11 ;  /* 0x000000020a0a7224 */ /* 0x000fe400078e020b */
[----:B------:R-:W-:Y:S02]  /*0d50*/  @P2 IMAD R5, R13, R12, R4 ;  /* 0x0000000c0d052224 */ /* 0x000fe400078e0204 */
[----:B0-----:R-:W-:-:S02]  /*0d60*/  IMAD R2, R6, R21, R26 ;  /* 0x0000001506027224 */ /* 0x001fc400078e021a */
[----:B------:R-:W-:Y:S02]  /*0d70*/  IMAD R5, R10, R22, R5 ;  /* 0x000000160a057224 */ /* 0x000fe400078e0205 */
[----:B------:R-:W-:Y:S02]  /*0d80*/  IMAD R2, R2, R17, R3 ;  /* 0x0000001102027224 */ /* 0x000fe400078e0203 */
[----:B------:R-:W-:-:S03]  /*0d90*/  IMAD.MOV.U32 R3, RZ, RZ, 0x1 ;  /* 0x00000001ff037424 */ /* 0x000fc600078e00ff */
[----:B------:R-:W-:Y:S02]  /*0da0*/  SEL R4, R2, R5, !P2 ;  /* 0x0000000502047207 */ /* 0x000fe40005000000 */
[----:B------:R-:W-:Y:S02]  /*0db0*/  SEL R2, R5, R2, !P2 ;  /* 0x0000000205027207 */ /* 0x000fe40005000000 */
[----:B------:R-:W-:Y:S01]  /*0dc0*/  PRMT R5, R3, 0x7610, R5 ;  /* 0x0000761003057816 */ /* 0x000fe20000000005 */
[----:B------:R0:W-:Y:S04]  /*0dd0*/  STL [R1+0x84], R4 ;  /* 0x0000840401007387 */ /* 0x0001e80000100800 */
[----:B------:R0:W-:Y:S02]  /*0de0*/  STL [R1+0x88], R2 ;  /* 0x0000880201007387 */ /* 0x0001e40000100800 */
.L_x_5:
[----:B------:R-:W-:-:S08]  /*0df0*/  NOP ;  /* 0x0000000000007918 */ /* 0x000fd00000000000 */
[----:B------:R-:W1:Y:S02]  /*0e00*/  USETMAXREG.TRY_ALLOC.CTAPOOL UP0, 0xe8 ;  /* 0x000000e8000079c8 */ /* 0x000e640008000600 */
[----:B-1----:R-:W-:-:S13]  /*0e10*/  PLOP3.LUT P0, PT, PT, PT, UP0, 0x80, 0x0 ;  /* 0x000000000000781c */ /* 0x002fda0003f0f008 */
[----:B------:R-:W-:Y:S05]  /*0e20*/  @!P0 BRA `(.L_x_5) ;  /* 0xfffffffc00f08947 */ /* 0x000fea000383ffff */
[----:B------:R-:W-:Y:S01]  /*0e30*/  ULDC.64 UR4, c[0x0][0x598] ;  /* 0x0001660000047ab9 */ /* 0x000fe20000000a00 */
[----:B------:R-:W-:Y:S01]  /*0e40*/  ULDC.64 UR14, c[0x0][0x208] ;  /* 0x00008200000e7ab9 */ /* 0x000fe20000000a00 */
[----:B------:R-:W-:-:S04]  /*0e50*/  ISETP.NE.U32.AND P0, PT, RZ, UR4, PT ;  /* 0x00000004ff007c0c */ /* 0x000fc8000bf05070 */
[----:B------:R-:W-:-:S13]  /*0e60*/  ISETP.NE.AND.EX P0, PT, RZ, UR5, PT, P0 ;  /* 0x00000005ff007c0c */ /* 0x000fda000bf05300 */
[----:B------:R-:W-:Y:S05]  /*0e70*/  @!P0 BRA `(.L_x_8) ;  /* 0x0000000000208947 */ /* 0x000fea0003800000 */
[----:B0-----:R-:W0:Y:S02]  /*0e80*/  LDC.64 R2, c[0x0][0x598] ;  /* 0x00016600ff027b82 */ /* 0x001e240000000a00 */
[----:B0-----:R-:W2:Y:S02]  /*0e90*/  LDG.E.64 R2, desc[UR14][R2.64] ;  /* 0x0000000e02027981 */ /* 0x001ea4000c1e1b00 */
[----:B--2---:R-:W-:-:S04]  /*0ea0*/  ISETP.NE.U32.AND P0, PT, R2, RZ, PT ;  /* 0x000000ff0200720c */ /* 0x004fc80003f05070 */
[----:B------:R-:W-:-:S13]  /*0eb0*/  ISETP.NE.AND.EX P0, PT, R3, RZ, PT, P0 ;  /* 0x000000ff0300720c */ /* 0x000fda0003f05300 */
[----:B------:R-:W-:Y:S05]  /*0ec0*/  @!P0 BRA `(.L_x_8) ;  /* 0x00000000000c8947 */ /* 0x000fea0003800000 */
[----:B------:R-:W2:Y:S02]  /*0ed0*/  LD.E R2, desc[UR14][R2.64] ;  /* 0x0000000e02027980 */ /* 0x000ea4000c101900 */
[----:B--2---:R-:W-:Y:S01]  /*0ee0*/  R2UR UR12, R2 ;  /* 0x00000000020c72ca */ /* 0x004fe200000e0000 */
[----:B------:R-:W-:-:S14]  /*0ef0*/  BRA `(.L_x_9) ;  /* 0x0000000000247947 */ /* 0x000fdc0003800000 */
.L_x_8:
[----:B------:R-:W-:Y:S02]  /*0f00*/  ULDC.64 UR4, c[0x0][0x588] ;  /* 0x0001620000047ab9 */ /* 0x000fe40000000a00 */
[----:B------:R-:W-:-:S04]  /*0f10*/  ISETP.NE.U32.AND P0, PT, RZ, UR4, PT ;  /* 0x00000004ff007c0c */ /* 0x000fc8000bf05070 */
[----:B------:R-:W-:-:S13]  /*0f20*/  ISETP.NE.AND.EX P0, PT, RZ, UR5, PT, P0 ;  /* 0x00000005ff007c0c */ /* 0x000fda000bf05300 */
[----:B------:R-:W-:Y:S05]  /*0f30*/  @!P0 BRA `(.L_x_10) ;  /* 0x0000000000108947 */ /* 0x000fea0003800000 */
[----:B0-----:R-:W0:Y:S02]  /*0f40*/  LDC.64 R2, c[0x0][0x588] ;  /* 0x00016200ff027b82 */ /* 0x001e240000000a00 */
[----:B0-----:R-:W2:Y:S02]  /*0f50*/  LDG.E R2, desc[UR14][R2.64] ;  /* 0x0000000e02027981 */ /* 0x001ea4000c1e1900 */
[----:B--2---:R-:W-:Y:S01]  /*0f60*/  R2UR UR12, R2 ;  /* 0x00000000020c72ca */ /* 0x004fe200000e0000 */
[----:B------:R-:W-:-:S14]  /*0f70*/  BRA `(.L_x_9) ;  /* 0x0000000000047947 */ /* 0x000fdc0003800000 */
.L_x_10:
[----:B------:R-:W-:-:S05]  /*0f80*/  ULDC UR12, c[0x0][0x580] ;  /* 0x00016000000c7ab9 */ /* 0x000fca0000000800 */
.L_x_9:
[----:B------:R-:W-:Y:S02]  /*0f90*/  ULDC.64 UR4, c[0x0][0x5a0] ;  /* 0x0001680000047ab9 */ /* 0x000fe40000000a00 */
        /* <DEDUP_REMOVED lines=11> */
.L_x_11:
        /* <DEDUP_REMOVED lines=8> */
.L_x_13:
[----:B------:R-:W-:-:S05]  /*10d0*/  ULDC UR20, c[0x0][0x584] ;  /* 0x0001610000147ab9 */ /* 0x000fca0000000800 */
.L_x_12:
[----:B------:R-:W-:-:S13]  /*10e0*/  LOP3.LUT P0, RZ, R5, 0xff, RZ, 0xc0, !PT ;  /* 0x000000ff05ff7812 */ /* 0x000fda000780c0ff */
[----:B------:R-:W-:Y:S05]  /*10f0*/  @!P0 EXIT ;  /* 0x000000000000894d */ /* 0x000fea0003800000 */
[----:B------:R-:W-:Y:S01]  /*1100*/  ULDC UR4, c[0x0][0x28c] ;  /* 0x0000a30000047ab9 */ /* 0x000fe20000000800 */
[----:B------:R-:W-:Y:S02]  /*1110*/  ULOP3.LUT UR22, UR13, 0x1, URZ, 0xfc, !UPT ;  /* 0x000000010d167892 */ /* 0x000fe4000f8efc3f */
[----:B------:R-:W-:-:S04]  /*1120*/  UIADD3 UR4, UR4, 0x1f, URZ ;  /* 0x0000001f04047890 */ /* 0x000fc8000fffe03f */
[----:B------:R-:W-:-:S04]  /*1130*/  USHF.R.S32.HI UR5, URZ, 0x1f, UR4 ;  /* 0x0000001f3f057899 */ /* 0x000fc80008011404 */
[----:B------:R-:W-:-:S03]  /*1140*/  ULEA.HI UR5, UR5, UR4, URZ, 0x5 ;  /* 0x0000000405057291 */ /* 0x000fc6000f8f283f */
[----:B------:R-:W-:Y:S01]  /*1150*/  UMOV UR4, URZ ;  /* 0x0000003f00047c82 */ /* 0x000fe20008000000 */
[----:B------:R-:W-:-:S03]  /*1160*/  USHF.R.S32.HI UR9, URZ, 0x5, UR5 ;  /* 0x000000053f097899 */ /* 0x000fc60008011405 */
[----:B------:R-:W-:-:S09]  /*1170*/  UMOV UR5, URZ ;  /* 0x0000003f00057c82 */ /* 0x000fd20008000000 */
.L_x_70:
[----:B0-----:R-:W0:Y:S01]  /*1180*/  S2R R2, SR_TID.X ;  /* 0x0000000000027919 */ /* 0x001e220000002100 */
[----:B-1----:R-:W1:Y:S01]  /*1190*/  S2UR UR18, SR_CgaCtaId ;  /* 0x00000000001279c3 */ /* 0x002e620000008800 */
[----:B------:R-:W-:Y:S01]  /*11a0*/  UMOV UR17, 0x400 ;  /* 0x0000040000117882 */ /* 0x000fe20000000000 */
[----:B------:R-:W-:Y:S01]  /*11b0*/  UMOV UR6, URZ ;  /* 0x0000003f00067c82 */ /* 0x000fe20008000000 */
[----:B------:R-:W-:Y:S01]  /*11c0*/  STL [R1+0x78], RZ ;  /* 0x000078ff01007387 */ /* 0x000fe20000100800 */
[----:B------:R-:W-:Y:S01]  /*11d0*/  UMOV UR7, URZ ;  /* 0x0000003f00077c82 */ /* 0x000fe20008000000 */
[----:B------:R-:W-:Y:S01]  /*11e0*/  UMOV UR8, URZ ;  /* 0x0000003f00087c82 */ /* 0x000fe20008000000 */
[----:B------:R-:W-:Y:S01]  /*11f0*/  UMOV UR23, UR5 ;  /* 0x0000000500177c82 */ /* 0x000fe20008000000 */
[----:B------:R-:W-:Y:S01]  /*1200*/  STL [R1+0x74], RZ ;  /* 0x000074ff01007387 */ /* 0x000fe20000100800 */
[----:B------:R-:W2:Y:S01]  /*1210*/  LDC R3, c[0x0][0x28c] ;  /* 0x0000a300ff037b82 */ /* 0x000ea20000000800 */
[----:B------:R-:W-:-:S02]  /*1220*/  CS2R R4, SRZ ;  /* 0x0000000000047805 */ /* 0x000fc4000001ff00 */
[----:B------:R-:W-:Y:S01]  /*1230*/  CS2R R6, SRZ ;  /* 0x0000000000067805 */ /* 0x000fe2000001ff00 */
[----:B------:R-:W-:Y:S01]  /*1240*/  STL [R1+0x70], RZ ;  /* 0x000070ff01007387 */ /* 0x000fe20000100800 */
[----:B------:R-:W-:Y:S02]  /*1250*/  CS2R R8, SRZ ;  /* 0x0000000000087805 */ /* 0x000fe4000001ff00 */
[----:B------:R-:W-:Y:S02]  /*1260*/  CS2R R10, SRZ ;  /* 0x00000000000a7805 */ /* 0x000fe4000001ff00 */
[----:B------:R-:W-:Y:S01]  /*1270*/  CS2R R12, SRZ ;  /* 0x00000000000c7805 */ /* 0x000fe2000001ff00 */
[----:B------:R-:W-:Y:S01]  /*1280*/  STL [R1+0x6c], RZ ;  /* 0x00006cff01007387 */ /* 0x000fe20000100800 */
[----:B------:R-:W-:Y:S02]  /*1290*/  CS2R R14, SRZ ;  /* 0x00000000000e7805 */ /* 0x000fe4000001ff00 */
        /* <DEDUP_REMOVED lines=13> */
[----:B------:R-:W-:Y:S02]  /*1370*/  CS2R R164, SRZ ;  /* 0x0000000000a47805 */ /* 0x000fe4000001ff00 */
[----:B0-----:R-:W-:Y:S01]  /*1380*/  LOP3.LUT R2, R2, 0x80, RZ, 0xc0, !PT ;  /* 0x0000008002027812 */ /* 0x001fe200078ec0ff */
[----:B------:R-:W-:Y:S01]  /*1390*/  STL [R1+0x5c], RZ ;  /* 0x00005cff01007387 */ /* 0x000fe20000100800 */
[----:B--2---:R-:W-:-:S02]  /*13a0*/  ISETP.GE.AND P0, PT, R3, 0x1, PT ;  /* 0x000000010300780c */ /* 0x004fc40003f06270 */
[----:B------:R-:W-:Y:S02]  /*13b0*/  CS2R R166, SRZ ;  /* 0x0000000000a67805 */ /* 0x000fe4000001ff00 */
[----:B------:R-:W-:Y:S01]  /*13c0*/  SHF.R.U32.HI R2, RZ, 0x7, R2 ;  /* 0x00000007ff027819 */ /* 0x000fe20000011602 */
[----:B------:R-:W-:Y:S01]  /*13d0*/  STL [R1+0x58], RZ ;  /* 0x000058ff01007387 */ /* 0x000fe20000100800 */
[----:B------:R-:W-:Y:S02]  /*13e0*/  CS2R R168, SRZ ;  /* 0x0000000000a87805 */ /* 0x000fe4000001ff00 */
[----:B------:R-:W-:Y:S02]  /*13f0*/  CS2R R170, SRZ ;  /* 0x0000000000aa7805 */ /* 0x000fe4000001ff00 */
[----:B------:R-:W-:Y:S01]  /*1400*/  CS2R R172, SRZ ;  /* 0x0000000000ac7805 */ /* 0x000fe2000001ff00 */
[----:B------:R-:W-:Y:S01]  /*1410*/  STL [R1+0x54], RZ ;  /* 0x000054ff01007387 */ /* 0x000fe20000100800 */
[----:B------:R-:W-:-:S02]  /*1420*/  CS2R R174, SRZ ;  /* 0x0000000000ae7805 */ /* 0x000fc4000001ff00 */
[----:B------:R-:W-:Y:S02]  /*1430*/  CS2R R176, SRZ ;  /* 0x0000000000b07805 */ /* 0x000fe4000001ff00 */
[----:B------:R-:W-:Y:S01]  /*1440*/  CS2R R178, SRZ ;  /* 0x0000000000b27805 */ /* 0x000fe2000001ff00 */
[----:B------:R-:W0:Y:S01]  /*1450*/  SHFL.IDX PT, R2, R2, RZ, 0x1f ;  /* 0x00001fff02027589 */ /* 0x000e2200000e0000 */
[----:B------:R-:W-:Y:S02]  /*1460*/  CS2R R180, SRZ ;  /* 0x0000000000b47805 */ /* 0x000fe4000001ff00 */
[----:B------:R-:W-:Y:S02]  /*1470*/  CS2R R182, SRZ ;  /* 0x0000000000b67805 */ /* 0x000fe4000001ff00 */
[----:B------:R-:W-:Y:S01]  /*1480*/  CS2R R184, SRZ ;  /* 0x0000000000b87805 */ /* 0x000fe2000001ff00 */
[----:B------:R2:W-:Y:S01]  /*1490*/  STL [R1+0x50], RZ ;  /* 0x000050ff01007387 */ /* 0x0005e20000100800 */
[----:B------:R-:W-:-:S02]  /*14a0*/  CS2R R186, SRZ ;  /* 0x0000000000ba7805 */ /* 0x000fc4000001ff00 */
[----:B------:R-:W-:Y:S02]  /*14b0*/  CS2R R188, SRZ ;  /* 0x0000000000bc7805 */ /* 0x000fe4000001ff00 */
[----:B------:R-:W-:Y:S01]  /*14c0*/  CS2R R190, SRZ ;  /* 0x0000000000be7805 */ /* 0x000fe2000001ff00 */
[----:B------:R2:W-:Y:S01]  /*14d0*/  STL [R1+0x4c], RZ ;  /* 0x00004cff01007387 */ /* 0x0005e20000100800 */
        /* <DEDUP_REMOVED lines=14> */
[----:B------:R-:W-:Y:S02]  /*15c0*/  CS2R R214, SRZ ;  /* 0x0000000000d67805 */ /* 0x000fe4000001ff00 */
[----:B0-----:R-:W-:Y:S01]  /*15d0*/  R2UR UR11, R2 ;  /* 0x00000000020b72ca */ /* 0x001fe200000e0000 */
        /* <DEDUP_REMOVED lines=9> */
[----:B------:R-:W-:Y:S01]  /*1670*/  IMAD.MOV.U32 R226, RZ, RZ, RZ ;  /* 0x000000ffffe27224 */ /* 0x000fe200078e00ff */
[----:B------:R-:W-:Y:S01]  /*1680*/  CS2R R120, SRZ ;  /* 0x0000000000787805 */ /* 0x000fe2000001ff00 */
[----:B------:R-:W-:Y:S01]  /*1690*/  IMAD.U32 R227, RZ, RZ, UR4 ;  /* 0x00000004ffe37e24 */ /* 0x000fe2000f8e00ff */
[----:B------:R2:W-:Y:S01]  /*16a0*/  STL [R1+0x30], RZ ;  /* 0x000030ff01007387 */ /* 0x0005e20000100800 */
[----:B------:R-:W-:Y:S01]  /*16b0*/  ULEA.HI UR10, UR11, UR11, URZ, 0x1 ;  /* 0x0000000b0b0a7291 */ /* 0x000fe2000f8f083f */
[----:B------:R-:W-:Y:S02]  /*16c0*/  CS2R R122, SRZ ;  /* 0x00000000007a7805 */ /* 0x000fe4000001ff00 */
[----:B------:R-:W-:Y:S01]  /*16d0*/  CS2R R124, SRZ ;  /* 0x00000000007c7805 */ /* 0x000fe2000001ff00 */
[----:B------:R2:W-:Y:S01]  /*16e0*/  STL [R1+0x2c], RZ ;  /* 0x00002cff01007387 */ /* 0x0005e20000100800 */
[----:B------:R-:W-:Y:S01]  /*16f0*/  ULOP3.LUT UR16, UR10, 0x1ffffe, URZ, 0xc0, !UPT ;  /* 0x001ffffe0a107892 */ /* 0x000fe2000f8ec03f */
[----:B------:R-:W-:Y:S01]  /*1700*/  CS2R R126, SRZ ;  /* 0x00000000007e7805 */ /* 0x000fe2000001ff00 */
[----:B-1----:R-:W-:Y:S01]  /*1710*/  ULEA UR10, UR18, UR17, 0x18 ;  /* 0x00000011120a7291 */ /* 0x002fe2000f8ec03f */
[----:B------:R2:W-:Y:S01]  /*1720*/  STL [R1+0x28], RZ ;  /* 0x000028ff01007387 */ /* 0x0005e20000100800 */
[----:B------:R-:W-:Y:S01]  /*1730*/  UIADD3 UR16, UR11, -UR16, URZ ;  /* 0x800000100b107290 */ /* 0x000fe2000fffe03f */
[----:B------:R-:W-:-:S02]  /*1740*/  CS2R R128, SRZ ;  /* 0x0000000000807805 */ /* 0x000fc4000001ff00 */
[----:B------:R-:W-:Y:S01]  /*1750*/  CS2R R130, SRZ ;  /* 0x0000000000827805 */ /* 0x000fe2000001ff00 */
[----:B------:R2:W-:Y:S01]  /*1760*/  STL [R1+0x24], RZ ;  /* 0x000024ff01007387 */ /* 0x0005e20000100800 */
[----:B------:R-:W-:Y:S01]  /*1770*/  ULEA UR16, UR16, UR10, 0xb ;  /* 0x0000000a10107291 */ /* 0x000fe2000f8e583f */
[----:B------:R-:W-:Y:S02]  /*1780*/  CS2R R132, SRZ ;  /* 0x0000000000847805 */ /* 0x000fe4000001ff00 */
[----:B------:R-:W-:Y:S01]  /*1790*/  CS2R R134, SRZ ;  /* 0x0000000000867805 */ /* 0x000fe2000001ff00 */
[----:B------:R2:W-:Y:S01]  /*17a0*/  STL [R1+0x20], RZ ;  /* 0x000020ff01007387 */ /* 0x0005e20000100800 */
[----:B------:R-:W-:Y:S01]  /*17b0*/  UIADD3 UR16, UR16, 0x180, URZ ;  /* 0x0000018010107890 */ /* 0x000fe2000fffe03f */
[----:B------:R-:W-:Y:S02]  /*17c0*/  CS2R R136, SRZ ;  /* 0x0000000000887805 */ /* 0x000fe4000001ff00 */
[----:B------:R-:W-:Y:S01]  /*17d0*/  CS2R R138, SRZ ;  /* 0x00000000008a7805 */ /* 0x000fe2000001ff00 */
[----:B------:R2:W-:Y:S01]  /*17e0*/  STL [R1+0x1c], RZ ;  /* 0x00001cff01007387 */ /* 0x0005e20000100800 */
[----:B------:R-:W-:Y:S01]  /*17f0*/  USHF.R.U32.HI UR11, URZ, 0x4, UR16 ;  /* 0x000000043f0b7899 */ /* 0x000fe20008011610 */
[----:B------:R-:W-:-:S02]  /*1800*/  CS2R R140, SRZ ;  /* 0x00000000008c7805 */ /* 0x000fc4000001ff00 */
[----:B------:R-:W-:Y:S01]  /*1810*/  CS2R R142, SRZ ;  /* 0x00000000008e7805 */ /* 0x000fe2000001ff00 */
[----:B------:R2:W-:Y:S01]  /*1820*/  STL [R1+0x18], RZ ;  /* 0x000018ff01007387 */ /* 0x0005e20000100800 */
[----:B------:R-:W-:Y:S01]  /*1830*/  ULOP3.LUT UR11, UR11, 0x3fff, URZ, 0xc0, !UPT ;  /* 0x00003fff0b0b7892 */ /* 0x000fe2000f8ec03f */
        /* <DEDUP_REMOVED lines=22> */
[----:B------:R2:W-:Y:S01]  /*19a0*/  STL [R1], RZ ;  /* 0x000000ff01007387 */ /* 0x0005e20000100800 */
[----:B------:R-:W-:-:S02]  /*19b0*/  CS2R R114, SRZ ;  /* 0x0000000000727805 */ /* 0x000fc4000001ff00 */
[----:B------:R-:W-:Y:S02]  /*19c0*/  CS2R R116, SRZ ;  /* 0x0000000000747805 */ /* 0x000fe4000001ff00 */
[----:B------:R-:W-:Y:S02]  /*19d0*/  CS2R R118, SRZ ;  /* 0x0000000000767805 */ /* 0x000fe4000001ff00 */
[----:B------:R-:W-:Y:S02]  /*19e0*/  CS2R R56, SRZ ;  /* 0x0000000000387805 */ /* 0x000fe4000001ff00 */
[----:B------:R-:W-:Y:S02]  /*19f0*/  CS2R R58, SRZ ;  /* 0x00000000003a7805 */ /* 0x000fe4000001ff00 */
[----:B------:R-:W-:Y:S02]  /*1a00*/  CS2R R60, SRZ ;  /* 0x00000000003c7805 */ /* 0x000fe4000001ff00 */
        /* <DEDUP_REMOVED lines=28> */
[----:B------:R-:W-:Y:S01]  /*1bd0*/  CS2R R54, SRZ ;  /* 0x0000000000367805 */ /* 0x000fe2000001ff00 */
[----:B--2---:R-:W-:Y:S06]  /*1be0*/  @!P0 BRA `(.L_x_14) ;  /* 0x00000010008c8947 */ /* 0x004fec0003800000 */
[----:B------:R-:W-:-:S06]  /*1bf0*/  UISETP.NE.AND UP0, UPT, UR22, 0x3, UPT ;  /* 0x000000031600788c */ /* 0x000fcc000bf05270 */
[----:B------:R-:W-:-:S13]  /*1c00*/  PLOP3.LUT P1, PT, PT, PT, UP0, 0x80, 0x0 ;  /* 0x000000000000781c */ /* 0x000fda0003f2f008 */
[----:B------:R-:W-:Y:S05]  /*1c10*/  @!P1 BRA `(.L_x_15) ;  /* 0x0000000000049947 */ /* 0x000fea0003800000 */
[----:B------:R-:W-:Y:S01]  /*1c20*/  BPT.TRAP 0x1 ;  /* 0x000000040000795c */ /* 0x000fe20000300000 */
.L_x_15:
[----:B------:R-:W-:Y:S01]  /*1c30*/  ULEA UR7, UR5, UR10, 0x3 ;  /* 0x0000000a05077291 */ /* 0x000fe2000f8e183f */
[----:B------:R-:W-:-:S05]  /*1c40*/  IMAD.U32 R2, RZ, RZ, UR4 ;  /* 0x00000004ff027e24 */ /* 0x000fca000f8e00ff */
[----:B------:R-:W-:-:S04]  /*1c50*/  SHF.L.U32 R2, R2, 0x1f, RZ ;  /* 0x0000001f02027819 */ /* 0x000fc800000006ff */
[----:B------:R0:W1:Y:S01]  /*1c60*/  SYNCS.PHASECHK.TRANS64.TRYWAIT P0, [UR7], R2 ;  /* 0x00000002ff0075a7 */ /* 0x0000620008000147 */
[----:B------:R-:W-:Y:S05]  /*1c70*/  @!P1 BRA `(.L_x_16) ;  /* 0x0000000000049947 */ /* 0x000fea0003800000 */
[----:B------:R-:W-:Y:S01]  /*1c80*/  BPT.TRAP 0x1 ;  /* 0x000000040000795c */ /* 0x000fe20000300000 */
.L_x_16:
[----:B------:R2:W-:Y:S01]  /*1c90*/  STL [R1+0x78], RZ ;  /* 0x000078ff01007387 */ /* 0x0005e20000100800 */
[----:B------:R-:W-:Y:S01]  /*1ca0*/  UMOV UR6, 0x1 ;  /* 0x0000000100067882 */ /* 0x000fe20000000000 */
[----:B-1----:R-:W-:Y:S05]  /*1cb0*/  @P0 BRA `(.L_x_17) ;  /* 0x0000000000080947 */ /* 0x002fea0003800000 */
[----:B------:R-:W1:Y:S02]  /*1cc0*/  SYNCS.PHASECHK.TRANS64.TRYWAIT P0, [UR7], R2 ;  /* 0x00000002ff0075a7 */ /* 0x000e640008000147 */
[----:B-1----:R-:W-:Y:S05]  /*1cd0*/  @!P0 BRA `(.L_x_18) ;  /* 0x0000013000248947 */ /* 0x002fea0003800000 */
.L_x_17:
[----:B------:R-:W-:Y:S01]  /*1ce0*/  UIADD3 UR7, UR10, 0x30180, URZ ;  /* 0x000301800a077890 */ /* 0x000fe2000fffe03f */
[----:B------:R3:W-:Y:S01]  /*1cf0*/  STL [R1+0x74], RZ ;  /* 0x000074ff01007387 */ /* 0x0007e20000100800 */
[----:B------:R-:W-:Y:S01]  /*1d00*/  ULOP3.LUT UR8, UR11, 0x10000, URZ, 0xfc, !UPT ;  /* 0x000100000b087892 */ /* 0x000fe2000f8efc3f */
[----:B------:R-:W-:Y:S01]  /*1d10*/  WARPGROUP.ARRIVE ;  /* 0x00000000000079c5 */ /* 0x000fe20000000000 */
[----:B------:R-:W-:Y:S01]  /*1d20*/  USHF.R.U32.HI UR7, URZ, 0x4, UR7 ;  /* 0x000000043f077899 */ /* 0x000fe20008011607 */
[----:B------:R3:W-:Y:S01]  /*1d30*/  STL [R1+0x70], RZ ;  /* 0x000070ff01007387 */ /* 0x0007e20000100800 */
[----:B------:R-:W-:Y:S01]  /*1d40*/  UMOV UR17, 0xc0000010 ;  /* 0xc000001000117882 */ /* 0x000fe20000000000 */
[----:B------:R-:W-:Y:S01]  /*1d50*/  UMOV UR19, 0xc0000010 ;  /* 0xc000001000137882 */ /* 0x000fe20000000000 */
[----:B------:R-:W-:Y:S01]  /*1d60*/  ULOP3.LUT UR7, UR7, 0x3fff, URZ, 0xc0, !UPT ;  /* 0x00003fff07077892 */ /* 0x000fe2000f8ec03f */
[----:B------:R3:W-:Y:S01]  /*1d70*/  STL [R1+0x6c], RZ ;  /* 0x00006cff01007387 */ /* 0x0007e20000100800 */
[----:B01----:R-:W-:-:S02]  /*1d80*/  CS2R R2, SRZ ;  /* 0x0000000000027805 */ /* 0x003fc4000001ff00 */
[----:B------:R-:W-:Y:S01]  /*1d90*/  CS2R R4, SRZ ;  /* 0x0000000000047805 */ /* 0x000fe2000001ff00 */
[----:B------:R-:W-:Y:S01]  /*1da0*/  ULOP3.LUT UR18, UR7, 0x10000, URZ, 0xfc, !UPT ;  /* 0x0001000007127892 */ /* 0x000fe2000f8efc3f */
[----:B------:R3:W-:Y:S01]  /*1db0*/  STL [R1+0x68], RZ ;  /* 0x000068ff01007387 */ /* 0x0007e20000100800 */
[----:B------:R-:W-:Y:S01]  /*1dc0*/  ULEA UR7, UR5, UR8, 0xa ;  /* 0x0000000805077291 */ /* 0x000fe2000f8e503f */
[----:B------:R-:W-:Y:S01]  /*1dd0*/  CS2R R6, SRZ ;  /* 0x0000000000067805 */ /* 0x000fe2000001ff00 */
[----:B------:R-:W-:Y:S01]  /*1de0*/  ULEA UR18, UR5, UR18, 0x7 ;  /* 0x0000001205127291 */ /* 0x000fe2000f8e383f */
[----:B------:R3:W-:Y:S01]  /*1df0*/  STL [R1+0x64], RZ ;  /* 0x000064ff01007387 */ /* 0x0007e20000100800 */
[----:B------:R-:W-:Y:S01]  /*1e00*/  UIADD3 UR8, UR7, 0x100, URZ ;  /* 0x0000010007087890 */ /* 0x000fe2000fffe03f */
[----:B------:R-:W-:Y:S01]  /*1e10*/  CS2R R8, SRZ ;  /* 0x0000000000087805 */ /* 0x000fe2000001ff00 */
[----:B------:R-:W-:Y:S01]  /*1e20*/  UIADD3 UR23, UR7, 0x200, URZ ;  /* 0x0000020007177890 */ /* 0x000fe2000fffe03f */
[----:B------:R3:W-:Y:S01]  /*1e30*/  STL [R1+0x60], RZ ;  /* 0x000060ff01007387 */ /* 0x0007e20000100800 */
[----:B------:R-:W-:Y:S01]  /*1e40*/  UMOV UR16, UR7 ;  /* 0x0000000700107c82 */ /* 0x000fe20008000000 */
[----:B------:R-:W-:Y:S01]  /*1e50*/  UIADD3 UR7, UR7, 0x300, URZ ;  /* 0x0000030007077890 */ /* 0x000fe2000fffe03f */
[----:B------:R-:W-:Y:S01]  /*1e60*/  CS2R R10, SRZ ;  /* 0x00000000000a7805 */ /* 0x000fe2000001ff00 */
[----:B------:R3:W-:Y:S01]  /*1e70*/  STL [R1+0x5c], RZ ;  /* 0x00005cff01007387 */ /* 0x0007e20000100800 */
[----:B------:R-:W-:Y:S01]  /*1e80*/  QGMMA.64x64x32.F32.E4M3.E4M3 R120, gdesc[UR16], RZ, !UPT ;  /* 0x00e00000107879f3 */ /* 0x000fe2000c7008ff */
[----:B------:R-:W-:Y:S01]  /*1e90*/  UMOV UR16, UR8 ;  /* 0x0000000800107c82 */ /* 0x000fe20008000000 */
[----:B------:R-:W-:Y:S01]  /*1ea0*/  UMOV UR17, 0xc0000010 ;  /* 0xc000001000117882 */ /* 0x000fe20000000000 */
[----:B------:R3:W-:Y:S01]  /*1eb0*/  STL [R1+0x58], RZ ;  /* 0x000058ff01007387 */ /* 0x0007e20000100800 */
[----:B------:R-:W-:Y:S01]  /*1ec0*/  QGMMA.64x64x32.F32.E4M3.E4M3 R88, gdesc[UR16], RZ, !UPT ;  /* 0x00e00000105879f3 */ /* 0x000fe2000c7008ff */
[----:B------:R-:W-:Y:S01]  /*1ed0*/  UMOV UR16, UR23 ;  /* 0x0000001700107c82 */ /* 0x000fe20008000000 */
[----:B------:R-:W-:Y:S01]  /*1ee0*/  UMOV UR17, 0xc0000010 ;  /* 0xc000001000117882 */ /* 0x000fe20000000000 */
[----:B------:R3:W-:Y:S01]  /*1ef0*/  STL [R1+0x54], RZ ;  /* 0x000054ff01007387 */ /* 0x0007e20000100800 */
[----:B------:R-:W-:Y:S01]  /*1f00*/  QGMMA.64x64x32.F32.E4M3.E4M3 R56, gdesc[UR16], RZ, !UPT ;  /* 0x00e00000103879f3 */ /* 0x000fe2000c7008ff */
[----:B------:R-:W-:Y:S01]  /*1f10*/  UMOV UR16, UR7 ;  /* 0x0000000700107c82 */ /* 0x000fe20008000000 */
[----:B------:R-:W-:Y:S01]  /*1f20*/  ULDC UR7, c[0x0][0x50c] ;  /* 0x0001430000077ab9 */ /* 0x000fe20000000800 */
[----:B------:R3:W-:Y:S01]  /*1f30*/  STL [R1+0x50], RZ ;  /* 0x000050ff01007387 */ /* 0x0007e20000100800 */
[----:B------:R-:W-:Y:S01]  /*1f40*/  UISETP.NE.AND UP0, UPT, UR7, 0x1, UPT ;  /* 0x000000010700788c */ /* 0x000fe2000bf05270 */
[----:B------:R-:W-:Y:S01]  /*1f50*/  CS2R R12, SRZ ;  /* 0x00000000000c7805 */ /* 0x000fe2000001ff00 */
[----:B------:R-:W-:Y:S01]  /*1f60*/  UMOV UR17, 0xc0000010 ;  /* 0xc000001000117882 */ /* 0x000fe20000000000 */
[----:B------:R3:W-:Y:S01]  /*1f70*/  STL [R1+0x4c], RZ ;  /* 0x00004cff01007387 */ /* 0x0007e20000100800 */
[----:B------:R-:W-:Y:S01]  /*1f80*/  USEL UR7, URZ, 0x1, UP0 ;  /* 0x000000013f077887 */ /* 0x000fe20008000000 */
[----:B------:R-:W-:Y:S01]  /*1f90*/  QGMMA.64x64x32.F32.E4M3.E4M3 R24, gdesc[UR16], RZ, !UPT, gsb0 ;  /* 0x00e00000101879f3 */ /* 0x000fe2000c0008ff */
[----:B------:R-:W-:Y:S01]  /*1fa0*/  CS2R R14, SRZ ;  /* 0x00000000000e7805 */ /* 0x000fe2000001ff00 */
[----:B------:R3:W-:Y:S01]  /*1fb0*/  STL [R1+0x48], RZ ;  /* 0x000048ff01007387 */ /* 0x0007e20000100800 */
[----:B------:R-:W-:-:S02]  /*1fc0*/  CS2R R16, SRZ ;  /* 0x0000000000107805 */ /* 0x000fc4000001ff00 */
[----:B------:R-:W-:Y:S02]  /*1fd0*/  CS2R R18, SRZ ;  /* 0x0000000000127805 */ /* 0x000fe4000001ff00 */
[----:B------:R-:W-:Y:S01]  /*1fe0*/  ISETP.NE.AND P0, PT, RZ, UR7, PT ;  /* 0x00000007ff007c0c */ /* 0x000fe2000bf05270 */
        /* <DEDUP_REMOVED lines=53> */
[----:B------:R-:W-:-:S03]  /*2340*/  IMAD.MOV.U32 R226, RZ, RZ, RZ ;  /* 0x000000ffffe27224 */ /* 0x000fc600078e00ff */
[----:B------:R3:W-:Y:S04]  /*2350*/  STL [R1+0xc], RZ ;  /* 0x00000cff01007387 */ /* 0x0007e80000100800 */
[----:B------:R3:W-:Y:S04]  /*2360*/  STL [R1+0x8], RZ ;  /* 0x000008ff01007387 */ /* 0x0007e80000100800 */
[----:B------:R3:W-:Y:S04]  /*2370*/  STL [R1+0x4], RZ ;  /* 0x000004ff01007387 */ /* 0x0007e80000100800 */
[----:B------:R3:W-:Y:S01]  /*2380*/  STL [R1], RZ ;  /* 0x000000ff01007387 */ /* 0x0007e20000100800 */
[----:B------:R-:W-:Y:S05]  /*2390*/  @!P0 BRA `(.L_x_19) ;  /* 0x0000000800848947 */ /* 0x000fea0003800000 */
[----:B------:R-:W-:Y:S02]  /*23a0*/  WARPGROUP.DEPBAR.LE gsb0, 0x0 ;  /* 0x00008000000079c5 */ /* 0x000fe40000010000 */
[----:B------:R-:W-:-:S01]  /*23b0*/  FADD R227, RZ, R25 ;  /* 0x00000019ffe37221 */ /* 0x000fc20000000000 */
[----:B------:R-:W-:Y:S01]  /*23c0*/  FADD R226, RZ, R120 ;  /* 0x00000078ffe27221 */ /* 0x000fe20000000000 */
[----:B------:R-:W-:-:S01]  /*23d0*/  FADD R225, RZ, R121 ;  /* 0x00000079ffe17221 */ /* 0x000fc20000000000 */
[----:B------:R-:W-:Y:S01]  /*23e0*/  FADD R224, RZ, R122 ;  /* 0x0000007affe07221 */ /* 0x000fe20000000000 */
[----:B------:R-:W-:-:S01]  /*23f0*/  FADD R223, RZ, R123 ;  /* 0x0000007bffdf7221 */ /* 0x000fc20000000000 */
[----:B------:R0:W-:Y:S01]  /*2400*/  STL [R1], R227 ;  /* 0x000000e301007387 */ /* 0x0001e20000100800 */
[----:B------:R-:W-:-:S01]  /*2410*/  FADD R222, RZ, R124 ;  /* 0x0000007cffde7221 */ /* 0x000fc20000000000 */
[----:B------:R-:W-:Y:S01]  /*2420*/  FADD R221, RZ, R125 ;  /* 0x0000007dffdd7221 */ /* 0x000fe20000000000 */
[----:B------:R-:W-:-:S01]  /*2430*/  FADD R220, RZ, R126 ;  /* 0x0000007effdc7221 */ /* 0x000fc20000000000 */
[----:B------:R-:W-:Y:S01]  /*2440*/  FADD R219, RZ, R127 ;  /* 0x0000007fffdb7221 */ /* 0x000fe20000000000 */
[----:B------:R-:W-:-:S01]  /*2450*/  FADD R218, RZ, R128 ;  /* 0x00000080ffda7221 */ /* 0x000fc20000000000 */
[----:B------:R-:W-:Y:S01]  /*2460*/  FADD R217, RZ, R129 ;  /* 0x00000081ffd97221 */ /* 0x000fe20000000000 */
[----:B------:R-:W-:-:S01]  /*2470*/  FADD R216, RZ, R130 ;  /* 0x00000082ffd87221 */ /* 0x000fc20000000000 */
[----:B------:R-:W-:Y:S01]  /*2480*/  FADD R215, RZ, R131 ;  /* 0x00000083ffd77221 */ /* 0x000fe20000000000 */
[----:B------:R-:W-:-:S01]  /*2490*/  FADD R214, RZ, R132 ;  /* 0x00000084ffd67221 */ /* 0x000fc20000000000 */
[----:B0-----:R-:W-:Y:S01]  /*24a0*/  FADD R227, RZ, R26 ;  /* 0x0000001affe37221 */ /* 0x001fe20000000000 */
[----:B------:R-:W-:-:S01]  /*24b0*/  FADD R213, RZ, R133 ;  /* 0x00000085ffd57221 */ /* 0x000fc20000000000 */
[----:B------:R-:W-:Y:S01]  /*24c0*/  FADD R212, RZ, R134 ;  /* 0x00000086ffd47221 */ /* 0x000fe20000000000 */
[----:B------:R-:W-:-:S01]  /*24d0*/  FADD R211, RZ, R135 ;  /* 0x00000087ffd37221 */ /* 0x000fc20000000000 */
[----:B------:R-:W-:Y:S01]  /*24e0*/  FADD R210, RZ, R136 ;  /* 0x00000088ffd27221 */ /* 0x000fe20000000000 */
[----:B------:R0:W-:Y:S01]  /*24f0*/  STL [R1+0x4], R227 ;  /* 0x000004e301007387 */ /* 0x0001e20000100800 */
        /* <DEDUP_REMOVED lines=92> */
[----:B------:R-:W-:Y:S01]  /*2ac0*/  UMOV UR6, URZ ;  /* 0x0000003f00067c82 */ /* 0x000fe20008000000 */
[----:B0-----:R-:W-:-:S05]  /*2ad0*/  FADD R227, RZ, R33 ;  /* 0x00000021ffe37221 */ /* 0x001fca0000000000 */
[----:B------:R0:W-:Y:S02]  /*2ae0*/  STL [R1+0x20], R227 ;  /* 0x000020e301007387 */ /* 0x0001e40000100800 */
        /* <DEDUP_REMOVED lines=44> */
.L_x_19:
[----:B------:R-:W-:-:S04]  /*2db0*/  UIADD3 UR23, UR5, 0x1, URZ ;  /* 0x0000000105177890 */ /* 0x000fc8000fffe03f */
[----:B------:R-:W-:-:S04]  /*2dc0*/  UISETP.NE.AND UP0, UPT, UR23, 0xc, UPT ;  /* 0x0000000c1700788c */ /* 0x000fc8000bf05270 */
[----:B------:R-:W-:Y:S02]  /*2dd0*/  USEL UR8, URZ, 0x1, UP0 ;  /* 0x000000013f087887 */ /* 0x000fe40008000000 */
[----:B------:R-:W-:Y:S02]  /*2de0*/  USEL UR23, UR23, URZ, UP0 ;  /* 0x0000003f17177287 */ /* 0x000fe40008000000 */
[----:B------:R-:W-:-:S06]  /*2df0*/  ULOP3.LUT UR8, UR4, UR8, URZ, 0x3c, !UPT ;  /* 0x0000000804087292 */ /* 0x000fcc000f8e3c3f */
[----:B0-----:R-:W-:Y:S01]  /*2e00*/  IMAD.U32 R227, RZ, RZ, UR8 ;  /* 0x00000008ffe37e24 */ /* 0x001fe2000f8e00ff */
[----:B------:R-:W-:-:S06]  /*2e10*/  UMOV UR8, 0x1 ;  /* 0x0000000100087882 */ /* 0x000fcc0000000000 */
.L_x_14:
[----:B------:R-:W-:-:S04]  /*2e20*/  UISETP.LT.AND UP0, UPT, UR9, 0x1, UPT ;  /* 0x000000010900788c */ /* 0x000fc8000bf01270 */
[----:B------:R-:W-:-:S04]  /*2e30*/  USEL UR16, UR9, 0x1, UP0 ;  /* 0x0000000109107887 */ /* 0x000fc80008000000 */
[----:B------:R-:W-:-:S04]  /*2e40*/  UIADD3 UR16, UR9, -UR16, URZ ;  /* 0x8000001009107290 */ /* 0x000fc8000fffe03f */
[----:B------:R-:W-:-:S06]  /*2e50*/  UISETP.GE.AND UP0, UPT, UR16, 0x1, UPT ;  /* 0x000000011000788c */ /* 0x000fcc000bf06270 */
[----:B------:R-:W-:-:S13]  /*2e60*/  PLOP3.LUT P0, PT, PT, PT, UP0, 0x80, 0x0 ;  /* 0x000000000000781c */ /* 0x000fda0003f0f008 */
[----:B------:R-:W-:Y:S05]  /*2e70*/  @!P0 BRA `(.L_x_20) ;  /* 0x0000001000a88947 */ /* 0x000fea0003800000 */
[----:B------:R-:W-:Y:S01]  /*2e80*/  IMAD.U32 R228, RZ, RZ, UR16 ;  /* 0x00000010ffe47e24 */ /* 0x000fe2000f8e00ff */
[----:B------:R-:W-:Y:S01]  /*2e90*/  UMOV UR24, UR5 ;  /* 0x0000000500187c82 */ /* 0x000fe20008000000 */
[----:B------:R-:W-:-:S05]  /*2ea0*/  ULDC UR26, c[0x0][0x50c] ;  /* 0x00014300001a7ab9 */ /* 0x000fca0000000800 */
.L_x_28:
[----:B------:R-:W-:-:S06]  /*2eb0*/  UISETP.NE.AND UP0, UPT, UR22, 0x3, UPT ;  /* 0x000000031600788c */ /* 0x000fcc000bf05270 */
[----:B------:R-:W-:-:S13]  /*2ec0*/  PLOP3.LUT P1, PT, PT, PT, UP0, 0x80, 0x0 ;  /* 0x000000000000781c */ /* 0x000fda0003f2f008 */
[----:B01----:R-:W-:Y:S05]  /*2ed0*/  @!P1 BRA `(.L_x_21) ;  /* 0x0000000000049947 */ /* 0x003fea0003800000 */
[----:B------:R-:W-:Y:S01]  /*2ee0*/  BPT.TRAP 0x1 ;  /* 0x000000040000795c */ /* 0x000fe20000300000 */
.L_x_21:
[----:B------:R-:W0:Y:S01]  /*2ef0*/  S2UR UR16, SR_CgaCtaId ;  /* 0x00000000001079c3 */ /* 0x000e220000008800 */
[----:B------:R-:W-:Y:S01]  /*2f00*/  UMOV UR10, 0x400 ;  /* 0x00000400000a7882 */ /* 0x000fe20000000000 */
[----:B------:R-:W-:Y:S01]  /*2f10*/  SHF.L.U32 R229, R227, 0x1f, RZ ;  /* 0x0000001fe3e57819 */ /* 0x000fe200000006ff */
[----:B0-----:R-:W-:-:S04]  /*2f20*/  ULEA UR10, UR16, UR10, 0x18 ;  /* 0x0000000a100a7291 */ /* 0x001fc8000f8ec03f */
[----:B------:R-:W-:-:S09]  /*2f30*/  ULEA UR16, UR23, UR10, 0x3 ;  /* 0x0000000a17107291 */ /* 0x000fd2000f8e183f */
[----:B------:R0:W1:Y:S01]  /*2f40*/  SYNCS.PHASECHK.TRANS64.TRYWAIT P0, [UR16], R229 ;  /* 0x000000e5ff0075a7 */ /* 0x0000620008000150 */
[----:B------:R-:W-:Y:S05]  /*2f50*/  @!P1 BRA `(.L_x_22) ;  /* 0x0000000000049947 */ /* 0x000fea0003800000 */
[----:B------:R-:W-:Y:S01]  /*2f60*/  BPT.TRAP 0x1 ;  /* 0x000000040000795c */ /* 0x000fe20000300000 */
.L_x_22:
[----:B-1----:R-:W-:Y:S05]  /*2f70*/  @P0 BRA `(.L_x_23) ;  /* 0x0000000000080947 */ /* 0x002fea0003800000 */
[----:B------:R-:W1:Y:S02]  /*2f80*/  SYNCS.PHASECHK.TRANS64.TRYWAIT P0, [UR16], R229 ;  /* 0x000000e5ff0075a7 */ /* 0x000e640008000150 */
[----:B-1----:R-:W-:Y:S05]  /*2f90*/  @!P0 BRA `(.L_x_24) ;  /* 0x0000011c008c8947 */ /* 0x002fea0003800000 */
.L_x_23:
[----:B------:R-:W-:Y:S01]  /*2fa0*/  UIADD3 UR16, UR10, 0x30180, URZ ;  /* 0x000301800a107890 */ /* 0x000fe2000fffe03f */
[----:B------:R-:W-:Y:S01]  /*2fb0*/  WARPGROUP.ARRIVE ;  /* 0x00000000000079c5 */ /* 0x000fe20000000000 */
[----:B------:R-:W-:Y:S02]  /*2fc0*/  UISETP.NE.AND UP0, UPT, UR7, URZ, UPT ;  /* 0x0000003f0700728c */ /* 0x000fe4000bf05270 */
[----:B------:R-:W-:Y:S02]  /*2fd0*/  USHF.R.U32.HI UR16, URZ, 0x4, UR16 ;  /* 0x000000043f107899 */ /* 0x000fe40008011610 */
[----:B------:R-:W-:Y:S02]  /*2fe0*/  USEL UR8, UR8, URZ, !UP0 ;  /* 0x0000003f08087287 */ /* 0x000fe4000c000000 */
[----:B------:R-:W-:Y:S02]  /*2ff0*/  ULOP3.LUT UR7, UR16, 0x3fff, URZ, 0xc0, !UPT ;  /* 0x00003fff10077892 */ /* 0x000fe4000f8ec03f */
[----:B------:R-:W-:-:S02]  /*3000*/  ULOP3.LUT UR16, UR11, 0x10000, URZ, 0xfc, !UPT ;  /* 0x000100000b107892 */ /* 0x000fc4000f8efc3f */
[----:B------:R-:W-:Y:S02]  /*3010*/  ULOP3.LUT UR7, UR7, 0x10000, URZ, 0xfc, !UPT ;  /* 0x0001000007077892 */ /* 0x000fe4000f8efc3f */
[----:B------:R-:W-:Y:S02]  /*3020*/  UISETP.NE.U32.AND UP0, UPT, UR8, URZ, UPT ;  /* 0x0000003f0800728c */ /* 0x000fe4000bf05070 */
[----:B------:R-:W-:Y:S02]  /*3030*/  ULEA UR16, UR23, UR16, 0xa ;  /* 0x0000001017107291 */ /* 0x000fe4000f8e503f */
[----:B------:R-:W-:Y:S02]  /*3040*/  ULEA UR18, UR23, UR7, 0x7 ;  /* 0x0000000717127291 */ /* 0x000fe4000f8e383f */
[----:B------:R-:W-:Y:S02]  /*3050*/  UIADD3 UR7, UR16, 0x100, URZ ;  /* 0x0000010010077890 */ /* 0x000fe4000fffe03f */
[----:B------:R-:W-:Y:S01]  /*3060*/  UIADD3 UR8, UR16, 0x200, URZ ;  /* 0x0000020010087890 */ /* 0x000fe2000fffe03f */
[----:B------:R-:W-:Y:S01]  /*3070*/  UMOV UR17, 0xc0000010 ;  /* 0xc000001000117882 */ /* 0x000fe20000000000 */
[----:B------:R-:W-:Y:S01]  /*3080*/  UMOV UR19, 0xc0000010 ;  /* 0xc000001000137882 */ /* 0x000fe20000000000 */
[----:B------:R-:W-:-:S02]  /*3090*/  UIADD3 UR25, UR16, 0x300, URZ ;  /* 0x0000030010197890 */ /* 0x000fc4000fffe03f */
[----:B------:R-:W-:Y:S01]  /*30a0*/  QGMMA.64x64x32.F32.E4M3.E4M3 R120, gdesc[UR16], R120, UP0 ;  /* 0x00e00000107879f3 */ /* 0x000fe2000bf00878 */
[----:B------:R-:W-:Y:S01]  /*30b0*/  UMOV UR17, 0xc0000010 ;  /* 0xc000001000117882 */ /* 0x000fe20000000000 */
[----:B------:R-:W-:Y:S01]  /*30c0*/  UMOV UR16, UR7 ;  /* 0x0000000700107c82 */ /* 0x000fe20008000000 */
[----:B------:R-:W-:Y:S01]  /*30d0*/  UIADD3 UR6, UR6, 0x1, URZ ;  /* 0x0000000106067890 */ /* 0x000fe2000fffe03f */
[----:B------:R-:W-:Y:S01]  /*30e0*/  QGMMA.64x64x32.F32.E4M3.E4M3 R88, gdesc[UR16], R88, UP0 ;  /* 0x00e00000105879f3 */ /* 0x000fe2000bf00858 */
[----:B------:R-:W-:Y:S01]  /*30f0*/  UMOV UR16, UR8 ;  /* 0x0000000800107c82 */ /* 0x000fe20008000000 */
[----:B------:R-:W-:Y:S02]  /*3100*/  UMOV UR17, 0xc0000010 ;  /* 0xc000001000117882 */ /* 0x000fe40000000000 */
[----:B------:R-:W-:Y:S01]  /*3110*/  QGMMA.64x64x32.F32.E4M3.E4M3 R56, gdesc[UR16], R56, UP0 ;  /* 0x00e00000103879f3 */ /* 0x000fe2000bf00838 */
[----:B------:R-:W-:Y:S01]  /*3120*/  UMOV UR16, UR25 ;  /* 0x0000001900107c82 */ /* 0x000fe20008000000 */
[----:B------:R-:W-:-:S02]  /*3130*/  UMOV UR17, 0xc0000010 ;  /* 0xc000001000117882 */ /* 0x000fc40000000000 */
[----:B------:R-:W-:Y:S01]  /*3140*/  QGMMA.64x64x32.F32.E4M3.E4M3 R24, gdesc[UR16], R24, UP0, gsb0 ;  /* 0x00e00000101879f3 */ /* 0x000fe2000b800818 */
[----:B------:R-:W-:-:S04]  /*3150*/  UISETP.NE.AND UP0, UPT, UR6, UR26, UPT ;  /* 0x0000001a0600728c */ /* 0x000fc8000bf05270 */
[----:B------:R-:W-:-:S06]  /*3160*/  USEL UR7, URZ, 0x1, UP0 ;  /* 0x000000013f077887 */ /* 0x000fcc0008000000 */
[----:B------:R-:W-:Y:S01]  /*3170*/  ISETP.NE.AND P0, PT, RZ, UR7, PT ;  /* 0x00000007ff007c0c */ /* 0x000fe2000bf05270 */
[----:B------:R-:W-:-:S12]  /*3180*/  WARPGROUP.DEPBAR.LE gsb0, 0x1 ;  /* 0x00008000000079c5 */ /* 0x000fd80000010100 */
[----:B------:R-:W-:Y:S05]  /*3190*/  @!P0 BRA `(.L_x_25) ;  /* 0x0000000c00888947 */ /* 0x000fea0003800000 */
[----:B------:R-:W-:Y:S02]  /*31a0*/  WARPGROUP.DEPBAR.LE gsb0, 0x0 ;  /* 0x00008000000079c5 */ /* 0x000fe40000010000 */
[----:B------:R-:W-:-:S01]  /*31b0*/  FADD R226, R120, R226 ;  /* 0x000000e278e27221 */ /* 0x000fc20000000000 */
[----:B------:R1:W-:Y:S01]  /*31c0*/  STL [R1+0x90], R227 ;  /* 0x000090e301007387 */ /* 0x0003e20000100800 */
[----:B------:R-:W-:-:S01]  /*31d0*/  FADD R225, R121, R225 ;  /* 0x000000e179e17221 */ /* 0x000fc20000000000 */
[----:B------:R-:W-:Y:S01]  /*31e0*/  FADD R224, R122, R224 ;  /* 0x000000e07ae07221 */ /* 0x000fe20000000000 */
[----:B------:R-:W-:-:S01]  /*31f0*/  FADD R223, R123, R223 ;  /* 0x000000df7bdf7221 */ /* 0x000fc20000000000 */
[----:B------:R-:W-:Y:S01]  /*3200*/  FADD R222, R124, R222 ;  /* 0x000000de7cde7221 */ /* 0x000fe20000000000 */
[----:B-1----:R-:W4:Y:S04]  /*3210*/  LDL.LU R227, [R1+0x34] ;  /* 0x0000340001e37983 */ /* 0x002f280000300800 */
[----:B-----5:R1:W-:Y:S01]  /*3220*/  STL [R1+0x8c], R0 ;  /* 0x00008c0001007387 */ /* 0x0203e20000100800 */
[----:B------:R-:W-:-:S01]  /*3230*/  FADD R221, R125, R221 ;  /* 0x000000dd7ddd7221 */ /* 0x000fc20000000000 */
[----:B------:R-:W-:-:S02]  /*3240*/  FADD R220, R126, R220 ;  /* 0x000000dc7edc7221 */ /* 0x000fc40000000000 */
[----:B-1----:R-:W2:Y:S04]  /*3250*/  LDL.LU R0, [R1+0x30] ;  /* 0x0000300001007983 */ /* 0x002ea80000300800 */
[----:B------:R1:W-:Y:S01]  /*3260*/  STL [R1+0x94], R226 ;  /* 0x000094e201007387 */ /* 0x0003e20000100800 */
[----:B------:R-:W-:-:S03]  /*3270*/  FADD R219, R127, R219 ;  /* 0x000000db7fdb7221 */ /* 0x000fc60000000000 */
[----:B-1----:R-:W3:Y:S04]  /*3280*/  LDL.LU R226, [R1+0x2c] ;  /* 0x00002c0001e27983 */ /* 0x002ee80000300800 */
        /* <DEDUP_REMOVED lines=12> */
[----:B------:R1:W-:Y:S04]  /*3350*/  STL [R1+0xa8], R221 ;  /* 0x0000a8dd01007387 */ /* 0x0003e80000100800 */
        /* <DEDUP_REMOVED lines=12> */
[----:B-1----:R-:W3:Y:S01]  /*3420*/  LDL.LU R215, [R1] ;  /* 0x0000000001d77983 */ /* 0x002ee20000300800 */
[----:B------:R-:W-:-:S01]  /*3430*/  FADD R214, R132, R214 ;  /* 0x000000d684d67221 */ /* 0x000fc20000000000 */
[----:B------:R-:W-:Y:S01]  /*3440*/  FADD R213, R133, R213 ;  /* 0x000000d585d57221 */ /* 0x000fe20000000000 */
[----:B------:R-:W-:-:S01]  /*3450*/  FADD R212, R134, R212 ;  /* 0x000000d486d47221 */ /* 0x000fc20000000000 */
[----:B------:R-:W-:Y:S01]  /*3460*/  FADD R211, R135, R211 ;  /* 0x000000d387d37221 */ /* 0x000fe20000000000 */
[----:B------:R-:W-:-:S01]  /*3470*/  FADD R210, R136, R210 ;  /* 0x000000d288d27221 */ /* 0x000fc20000000000 */
[----:B------:R-:W-:Y:S01]  /*3480*/  STL [R1+0xc4], R214 ;  /* 0x0000c4d601007387 */ /* 0x000fe20000100800 */
[----:B------:R-:W-:-:S01]  /*3490*/  FADD R209, R137, R209 ;  /* 0x000000d189d17221 */ /* 0x000fc20000000000 */
[----:B------:R-:W-:Y:S01]  /*34a0*/  FADD R208, R138, R208 ;  /* 0x000000d08ad07221 */ /* 0x000fe20000000000 */
[----:B------:R-:W-:-:S01]  /*34b0*/  FADD R207, R139, R207 ;  /* 0x000000cf8bcf7221 */ /* 0x000fc20000000000 */
[----:B------:R-:W-:Y:S01]  /*34c0*/  STL [R1+0xc8], R213 ;  /* 0x0000c8d501007387 */ /* 0x000fe20000100800 */
[----:B------:R-:W-:-:S01]  /*34d0*/  FADD R206, R140, R206 ;  /* 0x000000ce8cce7221 */ /* 0x000fc20000000000 */
[----:B------:R-:W-:Y:S01]  /*34e0*/  FADD R205, R141, R205 ;  /* 0x000000cd8dcd7221 */ /* 0x000fe20000000000 */
[----:B------:R-:W-:-:S01]  /*34f0*/  FADD R204, R142, R204 ;  /* 0x000000cc8ecc7221 */ /* 0x000fc20000000000 */
[----:B------:R1:W-:Y:S01]  /*3500*/  STL [R1+0xcc], R212 ;  /* 0x0000ccd401007387 */ /* 0x0003e20000100800 */
[----:B------:R-:W-:-:S01]  /*3510*/  FADD R203, R143, R203 ;  /* 0x000000cb8fcb7221 */ /* 0x000fc20000000000 */
[----:B------:R-:W-:Y:S01]  /*3520*/  FADD R202, R144, R202 ;  /* 0x000000ca90ca7221 */ /* 0x000fe20000000000 */
        /* <DEDUP_REMOVED lines=72> */
[----:B----4-:R-:W-:-:S01]  /*39b0*/  FADD R227, R38, R227 ;  /* 0x000000e326e37221 */ /* 0x010fc20000000000 */
[----:B--2---:R-:W-:Y:S01]  /*39c0*/  FADD R0, R37, R0 ;  /* 0x0000000025007221 */ /* 0x004fe20000000000 */
[----:B---3--:R-:W-:-:S01]  /*39d0*/  FADD R226, R36, R226 ;  /* 0x000000e224e27221 */ /* 0x008fc20000000000 */
        /* <DEDUP_REMOVED lines=10> */
[----:B------:R-:W-:-:S05]  /*3a80*/  FADD R215, R25, R215 ;  /* 0x000000d719d77221 */ /* 0x000fca0000000000 */
[----:B------:R2:W-:Y:S04]  /*3a90*/  STL [R1], R215 ;  /* 0x000000d701007387 */ /* 0x0005e80000100800 */
[----:B------:R3:W-:Y:S04]  /*3aa0*/  STL [R1+0x4], R216 ;  /* 0x000004d801007387 */ /* 0x0007e80000100800 */
        /* <DEDUP_REMOVED lines=9> */
[----:B-1----:R-:W4:Y:S04]  /*3b40*/  LDL.LU R212, [R1+0x38] ;  /* 0x0000380001d47983 */ /* 0x002f280000300800 */
[----:B------:R1:W-:Y:S04]  /*3b50*/  STL [R1+0x2c], R226 ;  /* 0x00002ce201007387 */ /* 0x0003e80000100800 */
[----:B------:R-:W4:Y:S04]  /*3b60*/  LDL.LU R213, [R1+0x3c] ;  /* 0x00003c0001d57983 */ /* 0x000f280000300800 */
[----:B------:R-:W-:Y:S04]  /*3b70*/  STL [R1+0x30], R0 ;  /* 0x0000300001007387 */ /* 0x000fe80000100800 */
[----:B------:R-:W4:Y:S04]  /*3b80*/  LDL.LU R214, [R1+0x40] ;  /* 0x0000400001d67983 */ /* 0x000f280000300800 */
[----:B------:R1:W-:Y:S04]  /*3b90*/  STL [R1+0x34], R227 ;  /* 0x000034e301007387 */ /* 0x0003e80000100800 */
[----:B--2---:R-:W2:Y:S04]  /*3ba0*/  LDL.LU R215, [R1+0x44] ;  /* 0x0000440001d77983 */ /* 0x004ea80000300800 */
[----:B---3--:R-:W3:Y:S04]  /*3bb0*/  LDL.LU R216, [R1+0x48] ;  /* 0x0000480001d87983 */ /* 0x008ee80000300800 */
[----:B----4-:R-:W4:Y:S04]  /*3bc0*/  LDL.LU R217, [R1+0x4c] ;  /* 0x00004c0001d97983 */ /* 0x010f280000300800 */
[----:B0-----:R-:W4:Y:S04]  /*3bd0*/  LDL.LU R218, [R1+0x50] ;  /* 0x0000500001da7983 */ /* 0x001f280000300800 */
[----:B------:R-:W4:Y:S04]  /*3be0*/  LDL.LU R219, [R1+0x54] ;  /* 0x0000540001db7983 */ /* 0x000f280000300800 */
[----:B------:R-:W4:Y:S04]  /*3bf0*/  LDL.LU R220, [R1+0x58] ;  /* 0x0000580001dc7983 */ /* 0x000f280000300800 */
[----:B------:R-:W4:Y:S04]  /*3c00*/  LDL.LU R221, [R1+0x5c] ;  /* 0x00005c0001dd7983 */ /* 0x000f280000300800 */
[----:B------:R-:W4:Y:S04]  /*3c10*/  LDL.LU R222, [R1+0x60] ;  /* 0x0000600001de7983 */ /* 0x000f280000300800 */
[----:B------:R-:W4:Y:S04]  /*3c20*/  LDL.LU R223, [R1+0x64] ;  /* 0x0000640001df7983 */ /* 0x000f280000300800 */
[----:B------:R-:W4:Y:S04]  /*3c30*/  LDL.LU R224, [R1+0x68] ;  /* 0x0000680001e07983 */ /* 0x000f280000300800 */
[----:B------:R-:W4:Y:S04]  /*3c40*/  LDL.LU R225, [R1+0x6c] ;  /* 0x00006c0001e17983 */ /* 0x000f280000300800 */
[----:B-1----:R-:W4:Y:S04]  /*3c50*/  LDL.LU R226, [R1+0x70] ;  /* 0x0000700001e27983 */ /* 0x002f280000300800 */
[----:B------:R-:W4:Y:S04]  /*3c60*/  LDL.LU R227, [R1+0x74] ;  /* 0x0000740001e37983 */ /* 0x000f280000300800 */
[----:B------:R-:W4:Y:S01]  /*3c70*/  LDL.LU R0, [R1+0x78] ;  /* 0x0000780001007983 */ /* 0x000f220000300800 */
[----:B------:R-:W-:-:S05]  /*3c80*/  FADD R212, R39, R212 ;  /* 0x000000d427d47221 */ /* 0x000fca0000000000 */
[----:B------:R0:W-:Y:S01]  /*3c90*/  STL [R1+0x38], R212 ;  /* 0x000038d401007387 */ /* 0x0001e20000100800 */
[----:B------:R-:W-:-:S03]  /*3ca0*/  FADD R213, R40, R213 ;  /* 0x000000d528d57221 */ /* 0x000fc60000000000 */
[----:B0-----:R1:W5:Y:S01]  /*3cb0*/  LDL.LU R212, [R1+0xcc] ;  /* 0x0000cc0001d47983 */ /* 0x0013620000300800 */
[----:B------:R-:W-:-:S03]  /*3cc0*/  FADD R214, R41, R214 ;  /* 0x000000d629d67221 */ /* 0x000fc60000000000 */
[----:B------:R0:W-:Y:S01]  /*3cd0*/  STL [R1+0x3c], R213 ;  /* 0x00003cd501007387 */ /* 0x0001e20000100800 */
[----:B--2---:R-:W-:-:S01]  /*3ce0*/  FADD R215, R42, R215 ;  /* 0x000000d72ad77221 */ /* 0x004fc20000000000 */
[----:B---3--:R-:W-:Y:S02]  /*3cf0*/  FADD R216, R43, R216 ;  /* 0x000000d82bd87221 */ /* 0x008fe40000000000 */
[----:B0-----:R1:W5:Y:S01]  /*3d00*/  LDL.LU R213, [R1+0xc8] ;  /* 0x0000c80001d57983 */ /* 0x0013620000300800 */
[----:B----4-:R-:W-:-:S03]  /*3d10*/  FADD R217, R44, R217 ;  /* 0x000000d92cd97221 */ /* 0x010fc60000000000 */
[----:B------:R0:W-:Y:S01]  /*3d20*/  STL [R1+0x40], R214 ;  /* 0x000040d601007387 */ /* 0x0001e20000100800 */
[----:B------:R-:W-:-:S03]  /*3d30*/  FADD R218, R45, R218 ;  /* 0x000000da2dda7221 */ /* 0x000fc60000000000 */
[----:B0-----:R1:W5:Y:S01]  /*3d40*/  LDL.LU R214, [R1+0xc4] ;  /* 0x0000c40001d67983 */ /* 0x0013620000300800 */
[----:B------:R-:W-:-:S03]  /*3d50*/  FADD R219, R46, R219 ;  /* 0x000000db2edb7221 */ /* 0x000fc60000000000 */
[----:B------:R0:W-:Y:S01]  /*3d60*/  STL [R1+0x44], R215 ;  /* 0x000044d701007387 */ /* 0x0001e20000100800 */
[----:B------:R-:W-:-:S01]  /*3d70*/  FADD R220, R47, R220 ;  /* 0x000000dc2fdc7221 */ /* 0x000fc20000000000 */
[----:B------:R-:W-:Y:S02]  /*3d80*/  FADD R221, R48, R221 ;  /* 0x000000dd30dd7221 */ /* 0x000fe40000000000 */
[----:B0-----:R1:W5:Y:S04]  /*3d90*/  LDL.LU R215, [R1+0xc0] ;  /* 0x0000c00001d77983 */ /* 0x0013680000300800 */
[----:B------:R0:W-:Y:S01]  /*3da0*/  STL [R1+0x48], R216 ;  /* 0x000048d801007387 */ /* 0x0001e20000100800 */
[----:B------:R-:W-:-:S01]  /*3db0*/  FADD R222, R49, R222 ;  /* 0x000000de31de7221 */ /* 0x000fc20000000000 */
[----:B------:R-:W-:-:S02]  /*3dc0*/  FADD R223, R50, R223 ;  /* 0x000000df32df7221 */ /* 0x000fc40000000000 */
[----:B0-----:R1:W5:Y:S04]  /*3dd0*/  LDL.LU R216, [R1+0xbc] ;  /* 0x0000bc0001d87983 */ /* 0x0013680000300800 */
[----:B------:R0:W-:Y:S01]  /*3de0*/  STL [R1+0x4c], R217 ;  /* 0x00004cd901007387 */ /* 0x0001e20000100800 */
[----:B------:R-:W-:-:S03]  /*3df0*/  FADD R224, R51, R224 ;  /* 0x000000e033e07221 */ /* 0x000fc60000000000 */
        /* <DEDUP_REMOVED lines=13> */
[----:B------:R0:W-:Y:S04]  /*3ed0*/  STL [R1+0x60], R222 ;  /* 0x000060de01007387 */ /* 0x0001e80000100800 */
        /* <DEDUP_REMOVED lines=12> */
[----:B0-----:R1:W5:Y:S01]  /*3fa0*/  LDL.LU R0, [R1+0x8c] ;  /* 0x00008c0001007983 */ /* 0x0013620000300800 */
[----:B------:R-:W-:-:S05]  /*3fb0*/  UMOV UR6, URZ ;  /* 0x0000003f00067c82 */ /* 0x000fca0008000000 */
.L_x_25:
[----:B------:R-:W-:Y:S05]  /*3fc0*/  @!P1 BRA `(.L_x_26) ;  /* 0x0000000000049947 */ /* 0x000fea0003800000 */
[----:B------:R-:W-:Y:S01]  /*3fd0*/  BPT.TRAP 0x1 ;  /* 0x000000040000795c */ /* 0x000fe20000300000 */
.L_x_26:
[----:B------:R-:W-:Y:S02]  /*3fe0*/  UISETP.GT.U32.AND UP0, UPT, UR13, 0x1, UPT ;  /* 0x000000010d00788c */ /* 0x000fe4000bf04070 */
[----:B------:R-:W-:-:S04]  /*3ff0*/  ULEA UR8, UR24, UR10, 0x3 ;  /* 0x0000000a18087291 */ /* 0x000fc8000f8e183f */
[----:B------:R-:W-:Y:S01]  /*4000*/  UIADD3 UR8, UR8, 0x60, URZ ;  /* 0x0000006008087890 */ /* 0x000fe2000fffe03f */
[----:B------:R-:W-:-:S03]  /*4010*/  PLOP3.LUT P0, PT, PT, PT, UP0, 0x80, 0x0 ;  /* 0x000000000000781c */ /* 0x000fc60003f0f008 */
[----:B------:R-:W-:-:S09]  /*4020*/  UPRMT UR8, URZ, 0x654, UR8 ;  /* 0x000006543f087896 */ /* 0x000fd20008000008 */
[----:B------:R-:W-:Y:S01]  /*4030*/  SYNCS.ARRIVE.TRANS64.RED.A1T0 RZ, [UR8], RZ ;  /* 0x000000ffffff79a7 */ /* 0x000fe20008100408 */
[----:B------:R-:W-:Y:S05]  /*4040*/  @P0 BRA `(.L_x_27) ;  /* 0x0000000000040947 */ /* 0x000fea0003800000 */
[----:B------:R-:W-:Y:S01]  /*4050*/  BPT.TRAP 0x1 ;  /* 0x000000040000795c */ /* 0x000fe20000300000 */
.L_x_27:
[----:B------:R-:W-:Y:S01]  /*4060*/  UIADD3 UR23, UR23, 0x1, URZ ;  /* 0x0000000117177890 */ /* 0x000fe2000fffe03f */
[C---:B------:R-:W-:Y:S01]  /*4070*/  ISETP.GT.AND P0, PT, R228.reuse, 0x1, PT ;  /* 0x00000001e400780c */ /* 0x040fe20003f04270 */
[----:B------:R-:W-:Y:S01]  /*4080*/  UIADD3 UR24, UR24, 0x1, URZ ;  /* 0x0000000118187890 */ /* 0x000fe2000fffe03f */
[----:B------:R-:W-:Y:S01]  /*4090*/  VIADD R228, R228, 0xffffffff ;  /* 0xffffffffe4e47836 */ /* 0x000fe20000000000 */
[----:B------:R-:W-:Y:S02]  /*40a0*/  UISETP.NE.AND UP0, UPT, UR23, 0xc, UPT ;  /* 0x0000000c1700788c */ /* 0x000fe4000bf05270 */
[----:B------:R-:W-:Y:S02]  /*40b0*/  UISETP.NE.AND UP1, UPT, UR24, 0xc, UPT ;  /* 0x0000000c1800788c */ /* 0x000fe4000bf25270 */
[----:B------:R-:W-:Y:S02]  /*40c0*/  USEL UR8, URZ, 0x1, UP0 ;  /* 0x000000013f087887 */ /* 0x000fe40008000000 */
[----:B------:R-:W-:-:S02]  /*40d0*/  USEL UR23, UR23, URZ, UP0 ;  /* 0x0000003f17177287 */ /* 0x000fc40008000000 */
[----:B------:R-:W-:Y:S02]  /*40e0*/  USEL UR24, UR24, URZ, UP1 ;  /* 0x0000003f18187287 */ /* 0x000fe40008800000 */
[----:B-----5:R-:W-:Y:S01]  /*40f0*/  LOP3.LUT R227, R227, UR8, RZ, 0x3c, !PT ;  /* 0x00000008e3e37c12 */ /* 0x020fe2000f8e3cff */
[----:B------:R-:W-:Y:S01]  /*4100*/  UMOV UR8, 0x1 ;  /* 0x0000000100087882 */ /* 0x000fe20000000000 */
[----:B------:R-:W-:Y:S08]  /*4110*/  @P0 BRA `(.L_x_28) ;  /* 0xffffffec00640947 */ /* 0x000ff0000383ffff */
.L_x_20:
[----:B------:R-:W-:-:S04]  /*4120*/  UISETP.NE.AND UP0, UPT, UR6, URZ, UPT ;  /* 0x0000003f0600728c */ /* 0x000fc8000bf05270 */
[----:B------:R-:W-:-:S06]  /*4130*/  USEL UR6, URZ, 0x1, !UP0 ;  /* 0x000000013f067887 */ /* 0x000fcc000c000000 */
[----:B------:R-:W-:-:S13]  /*4140*/  ISETP.NE.AND P0, PT, RZ, UR6, PT ;  /* 0x00000006ff007c0c */ /* 0x000fda000bf05270 */
[----:B------:R-:W-:Y:S05]  /*4150*/  @!P0 BRA `(.L_x_29) ;  /* 0x0000000c00f08947 */ /* 0x000fea0003800000 */
[----:B------:R-:W4:Y:S04]  /*4160*/  LDL.LU R227, [R1+0x2c] ;  /* 0x00002c0001e37983 */ /* 0x000f280000300800 */
[----:B------:R0:W-:Y:S04]  /*4170*/  STL [R1+0x8c], R0 ;  /* 0x00008c0001007387 */ /* 0x0001e80000100800 */
[----:B0-----:R-:W2:Y:S04]  /*4180*/  LDL.LU R0, [R1+0x74] ;  /* 0x0000740001007983 */ /* 0x001ea80000300800 */
[----:B--2---:R0:W-:Y:S04]  /*4190*/  STL [R1+0x90], R0 ;  /* 0x0000900001007387 */ /* 0x0041e80000100800 */
        /* <DEDUP_REMOVED lines=33> */
[----:B--2---:R4:W-:Y:S02]  /*43b0*/  STL [R1+0xd4], R0 ;  /* 0x0000d40001007387 */ /* 0x0049e40000100800 */
[----:B----4-:R-:W-:-:S05]  /*43c0*/  IMAD.MOV.U32 R0, RZ, RZ, R227 ;  /* 0x000000ffff007224 */ /* 0x010fca00078e00e3 */
        /* <DEDUP_REMOVED lines=21> */
[----:B0-----:R-:W2:Y:S01]  /*4520*/  LDL.LU R0, [R1] ;  /* 0x0000000001007983 */ /* 0x001ea20000300800 */
[----:B------:R-:W-:-:S03]  /*4530*/  WARPGROUP.DEPBAR.LE gsb0, 0x0 ;  /* 0x00008000000079c5 */ /* 0x000fc60000010000 */
[----:B------:R-:W4:Y:S01]  /*4540*/  LDL.LU R227, [R1+0x78] ;  /* 0x0000780001e37983 */ /* 0x000f220000300800 */
[----:B------:R-:W-:Y:S01]  /*4550*/  FADD R226, R120, R226 ;  /* 0x000000e278e27221 */ /* 0x000fe20000000000 */
        /* <DEDUP_REMOVED lines=96> */
[----:B--2---:R-:W-:-:S05]  /*4b60*/  FADD R0, R25, R0 ;  /* 0x0000000019007221 */ /* 0x004fca0000000000 */
[----:B------:R0:W-:Y:S04]  /*4b70*/  STL [R1], R0 ;  /* 0x0000000001007387 */ /* 0x0001e80000100800 */
[----:B0-----:R-:W2:Y:S02]  /*4b80*/  LDL.LU R0, [R1+0x100] ;  /* 0x0001000001007983 */ /* 0x001ea40000300800 */
[----:B--2---:R-:W-:-:S05]  /*4b90*/  FADD R0, R26, R0 ;  /* 0x000000001a007221 */ /* 0x004fca0000000000 */
[----:B------:R0:W-:Y:S04]  /*4ba0*/  STL [R1+0x4], R0 ;  /* 0x0000040001007387 */ /* 0x0001e80000100800 */
        /* <DEDUP_REMOVED lines=81> */
[----:B0-----:R-:W2:Y:S01]  /*50c0*/  LDL.LU R0, [R1+0x90] ;  /* 0x0000900001007983 */ /* 0x001ea20000300800 */
[----:B----4-:R-:W-:Y:S01]  /*50d0*/  FADD R227, R227, R55 ;  /* 0x00000037e3e37221 */ /* 0x010fe20000000000 */
[----:B--2---:R-:W-:-:S05]  /*50e0*/  FADD R0, R54, R0 ;  /* 0x0000000036007221 */ /* 0x004fca0000000000 */
[----:B------:R0:W-:Y:S04]  /*50f0*/  STL [R1+0x74], R0 ;  /* 0x0000740001007387 */ /* 0x0001e80000100800 */
[----:B0-----:R4:W5:Y:S04]  /*5100*/  LDL.LU R0, [R1+0x8c] ;  /* 0x00008c0001007983 */ /* 0x0019680000300800 */
[----:B------:R4:W-:Y:S02]  /*5110*/  STL [R1+0x78], R227 ;  /* 0x000078e301007387 */ /* 0x0009e40000100800 */
.L_x_29:
[----:B------:R-:W-:Y:S02]  /*5120*/  WARPGROUP.DEPBAR.LE gsb0, 0x0 ;  /* 0x00008000000079c5 */ /* 0x000fe40000010000 */
[----:B------:R-:W0:Y:S02]  /*5130*/  LDC R24, c[0x0][0x28c] ;  /* 0x0000a300ff187b82 */ /* 0x000e240000000800 */
[----:B0-----:R-:W-:-:S13]  /*5140*/  ISETP.GE.AND P0, PT, R24, 0x1, PT ;  /* 0x000000011800780c */ /* 0x001fda0003f06270 */
[----:B------:R-:W-:Y:S05]  /*5150*/  @!P0 BRA `(.L_x_30) ;  /* 0x0000000000488947 */ /* 0x000fea0003800000 */
[----:B------:R-:W-:-:S06]  /*5160*/  UISETP.NE.AND UP0, UPT, UR22, 0x3, UPT ;  /* 0x000000031600788c */ /* 0x000fcc000bf05270 */
[----:B------:R-:W-:-:S13]  /*5170*/  PLOP3.LUT P0, PT, PT, PT, UP0, 0x80, 0x0 ;  /* 0x000000000000781c */ /* 0x000fda0003f0f008 */
[----:B------:R-:W-:Y:S05]  /*5180*/  @!P0 BRA `(.L_x_31) ;  /* 0x0000000000048947 */ /* 0x000fea0003800000 */
[----:B------:R-:W-:Y:S01]  /*5190*/  BPT.TRAP 0x1 ;  /* 0x000000040000795c */ /* 0x000fe20000300000 */
.L_x_31:
[----:B------:R-:W-:-:S04]  /*51a0*/  UISETP.LT.AND UP0, UPT, UR9, 0x1, UPT ;  /* 0x000000010900788c */ /* 0x000fc8000bf01270 */
[----:B------:R-:W-:Y:S02]  /*51b0*/  USEL UR8, UR9, 0x1, UP0 ;  /* 0x0000000109087887 */ /* 0x000fe40008000000 */
[----:B------:R-:W-:Y:S02]  /*51c0*/  UISETP.GT.U32.AND UP0, UPT, UR13, 0x1, UPT ;  /* 0x000000010d00788c */ /* 0x000fe4000bf04070 */
[----:B------:R-:W-:-:S04]  /*51d0*/  UIADD3 UR8, UR5, UR9, -UR8 ;  /* 0x0000000905087290 */ /* 0x000fc8000fffe808 */
[----:B------:R-:W-:Y:S01]  /*51e0*/  UIMAD.WIDE.U32 UR6, UR8, -0x55555555, URZ ;  /* 0xaaaaaaab080678a5 */ /* 0x000fe2000f8e003f */
[----:B------:R-:W-:-:S03]  /*51f0*/  PLOP3.LUT P0, PT, PT, PT, UP0, 0x80, 0x0 ;  /* 0x000000000000781c */ /* 0x000fc60003f0f008 */
[----:B------:R-:W-:-:S04]  /*5200*/  USHF.R.U32.HI UR6, URZ, 0x3, UR7 ;  /* 0x000000033f067899 */ /* 0x000fc80008011607 */
[----:B------:R-:W-:-:S04]  /*5210*/  UIMAD UR8, UR6, -0xc, UR8 ;  /* 0xfffffff4060878a4 */ /* 0x000fc8000f8e0208 */
[----:B------:R-:W-:-:S04]  /*5220*/  ULEA UR8, UR8, UR10, 0x3 ;  /* 0x0000000a08087291 */ /* 0x000fc8000f8e183f */
[----:B------:R-:W-:-:S04]  /*5230*/  UIADD3 UR8, UR8, 0x60, URZ ;  /* 0x0000006008087890 */ /* 0x000fc8000fffe03f */
[----:B------:R-:W-:-:S09]  /*5240*/  UPRMT UR8, URZ, 0x654, UR8 ;  /* 0x000006543f087896 */ /* 0x000fd20008000008 */
[----:B------:R-:W-:Y:S01]  /*5250*/  SYNCS.ARRIVE.TRANS64.RED.A1T0 RZ, [UR8], RZ ;  /* 0x000000ffffff79a7 */ /* 0x000fe20008100408 */
[----:B------:R-:W-:Y:S05]  /*5260*/  @P0 BRA `(.L_x_30) ;  /* 0x0000000000040947 */ /* 0x000fea0003800000 */
[----:B------:R-:W-:Y:S01]  /*5270*/  BPT.TRAP 0x1 ;  /* 0x000000040000795c */ /* 0x000fe20000300000 */
.L_x_30:
[----:B------:R0:W-:Y:S01]  /*5280*/  STL [R1+0x90], R2 ;  /* 0x0000900201007387 */ /* 0x0001e20000100800 */
[----:B------:R-:W1:Y:S01]  /*5290*/  LDC R28, c[0x0][0x288] ;  /* 0x0000a200ff1c7b82 */ /* 0x000e620000000800 */
[----:B------:R-:W-:Y:S02]  /*52a0*/  USHF.R.S32.HI UR10, URZ, 0x1f, UR21 ;  /* 0x0000001f3f0a7899 */ /* 0x000fe40008011415 */
[----:B------:R-:W-:Y:S01]  /*52b0*/  UISETP.GE.U32.AND UP1, UPT, UR9, 0xc, UPT ;  /* 0x0000000c0900788c */ /* 0x000fe2000bf26070 */
[----:B------:R-:W-:Y:S01]  /*52c0*/  ULDC.64 UR16, c[0x0][0x5d0] ;  /* 0x0001740000107ab9 */ /* 0x000fe20000000a00 */
[----:B0-----:R-:W2:Y:S04]  /*52d0*/  LDL.LU R2, [R1+0x84] ;  /* 0x0000840001027983 */ /* 0x001ea80000300800 */
[----:B-----5:R0:W-:Y:S04]  /*52e0*/  STL [R1+0x8c], R0 ;  /* 0x00008c0001007387 */ /* 0x0201e80000100800 */
[----:B----4-:R-:W4:Y:S01]  /*52f0*/  LDL.LU R227, [R1+0x88] ;  /* 0x0000880001e37983 */ /* 0x010f220000300800 */
[----:B0-----:R-:W0:Y:S02]  /*5300*/  S2R R0, SR_TID.X ;  /* 0x0000000000007919 */ /* 0x001e240000002100 */
[----:B0-----:R-:W-:-:S02]  /*5310*/  SHF.R.U32.HI R24, RZ, 0x2, R0 ;  /* 0x00000002ff187819 */ /* 0x001fc40000011600 */
[----:B------:R-:W-:Y:S02]  /*5320*/  LOP3.LUT R26, R0, 0x60, RZ, 0xc0, !PT ;  /* 0x00000060001a7812 */ /* 0x000fe400078ec0ff */
[----:B------:R-:W-:Y:S02]  /*5330*/  SHF.R.U32.HI R27, RZ, 0x7, R0 ;  /* 0x00000007ff1b7819 */ /* 0x000fe40000011600 */
[----:B------:R-:W-:Y:S02]  /*5340*/  LOP3.LUT R25, R24, 0x7, RZ, 0xc0, !PT ;  /* 0x0000000718197812 */ /* 0x000fe400078ec0ff */
[----:B------:R-:W-:Y:S02]  /*5350*/  SHF.R.U32.HI R44, RZ, 0x1, R26 ;  /* 0x00000001ff2c7819 */ /* 0x000fe4000001161a */
[----:B------:R-:W-:Y:S02]  /*5360*/  LOP3.LUT R24, R27, 0x1, RZ, 0xc0, !PT ;  /* 0x000000011b187812 */ /* 0x000fe400078ec0ff */
[----:B------:R-:W-:Y:S01]  /*5370*/  IADD3 R27, RZ, -R44, -R25 ;  /* 0x8000002cff1b7210 */ /* 0x000fe20007ffe819 */
[----:B------:R-:W-:-:S02]  /*5380*/  IMAD.SHL.U32 R30, R0, 0x2, RZ ;  /* 0x00000002001e7824 */ /* 0x000fc400078e00ff */
[C---:B------:R-:W-:Y:S02]  /*5390*/  IMAD.SHL.U32 R26, R24.reuse, 0x40, RZ ;  /* 0x00000040181a7824 */ /* 0x040fe400078e00ff */
[----:B------:R-:W-:Y:S01]  /*53a0*/  IMAD R38, R24, -0x40, R27 ;  /* 0xffffffc018267824 */ /* 0x000fe200078e021b */
[----:B------:R-:W-:Y:S01]  /*53b0*/  LOP3.LUT R24, R0, 0x3, RZ, 0xc0, !PT ;  /* 0x0000000300187812 */ /* 0x000fe200078ec0ff */
[----:B--2---:R-:W-:Y:S02]  /*53c0*/  IMAD.SHL.U32 R29, R2, 0x40, RZ ;  /* 0x00000040021d7824 */ /* 0x004fe400078e00ff */
[----:B------:R0:W5:Y:S04]  /*53d0*/  LDL.LU R2, [R1+0x90] ;  /* 0x0000900001027983 */ /* 0x0001680000300800 */
[----:B------:R0:W5:Y:S01]  /*53e0*/  LDL.LU R0, [R1+0x8c] ;  /* 0x00008c0001007983 */ /* 0x0001620000300800 */
[----:B------:R-:W-:Y:S01]  /*53f0*/  UIADD3 UR5, UR9, UR5, URZ ;  /* 0x0000000509057290 */ /* 0x000fe2000fffe03f */
[----:B----4-:R-:W-:Y:S01]  /*5400*/  IMAD.SHL.U32 R33, R227, 0x200, RZ ;  /* 0x00000200e3217824 */ /* 0x010fe200078e00ff */
[----:B-1----:R-:W-:Y:S01]  /*5410*/  ISETP.GE.AND P0, PT, R29, R28, PT ;  /* 0x0000001c1d00720c */ /* 0x002fe20003f06270 */
[----:B------:R-:W-:-:S02]  /*5420*/  UIMAD UR6, UR10, UR16, URZ ;  /* 0x000000100a0672a4 */ /* 0x000fc4000f8e023f */
[----:B------:R-:W-:Y:S01]  /*5430*/  IMAD.U32 R27, RZ, RZ, UR16 ;  /* 0x00000010ff1b7e24 */ /* 0x000fe2000f8e00ff */
[----:B------:R-:W-:Y:S01]  /*5440*/  UISETP.GT.U32.AND UP0, UPT, UR5, 0xb, UPT ;  /* 0x0000000b0500788c */ /* 0x000fe2000bf04070 */
[----:B------:R-:W-:Y:S01]  /*5450*/  LOP3.LUT R30, R29, 0x6, R30, 0xf8, !PT ;  /* 0x000000061d1e7812 */ /* 0x000fe200078ef81e */
[----:B------:R-:W-:Y:S02]  /*5460*/  ULDC UR16, c[0x0][0x284] ;  /* 0x0000a10000107ab9 */ /* 0x000fe40000000800 */
[----:B------:R-:W-:Y:S01]  /*5470*/  UISETP.LT.U32.AND UP0, UPT, UR9, 0xc, UP0 ;  /* 0x0000000c0900788c */ /* 0x000fe20008701070 */
[----:B------:R-:W-:Y:S01]  /*5480*/  ISETP.GE.OR P0, PT, R33, UR16, P0 ;  /* 0x0000001021007c0c */ /* 0x000fe20008706670 */
[----:B------:R-:W-:Y:S01]  /*5490*/  UIMAD UR8, UR21, UR17, UR6 ;  /* 0x00000011150872a4 */ /* 0x000fe2000f8e0206 */
[--C-:B------:R-:W-:Y:S01]  /*54a0*/  SHF.R.S32.HI R31, RZ, 0x1f, R30.reuse ;  /* 0x0000001fff1f7819 */ /* 0x100fe2000001141e */
[----:B------:R-:W-:Y:S02]  /*54b0*/  @UP1 UIMAD.WIDE.U32 UR6, UR5, -0x55555555, URZ ;  /* 0xaaaaaaab050618a5 */ /* 0x000fe4000f8e003f */
[----:B------:R-:W-:Y:S01]  /*54c0*/  USEL UR11, URZ, 0x1, !UP0 ;  /* 0x000000013f0b7887 */ /* 0x000fe2000c000000 */
[----:B------:R-:W-:Y:S01]  /*54d0*/  LOP3.LUT R25, R26, 0x40, R25, 0xe2, !PT ;  /* 0x000000401a197812 */ /* 0x000fe200078ee219 */
[----:B------:R-:W-:Y:S01]  /*54e0*/  @UP1 USHF.R.U32.HI UR6, URZ, 0x3, UR7 ;  /* 0x000000033f061899 */ /* 0x000fe20008011607 */
[----:B------:R-:W-:Y:S01]  /*54f0*/  IMAD.WIDE.U32 R26, R27, UR21, R30 ;  /* 0x000000151b1a7c25 */ /* 0x000fe2000f8e001e */
[----:B------:R-:W-:Y:S01]  /*5500*/  ULOP3.LUT UR4, UR4, UR11, URZ, 0x3c, !UPT ;  /* 0x0000000b04047292 */ /* 0x000fe2000f8e3c3f */
[----:B------:R-:W-:-:S02]  /*5510*/  IADD3 R38, -R33, UR16, R38 ;  /* 0x0000001021267c10 */ /* 0x000fc4000fffe126 */
[----:B------:R-:W-:Y:S01]  /*5520*/  IMAD.WIDE R46, R227, 0x200, RZ ;  /* 0x00000200e32e7825 */ /* 0x000fe200078e02ff */
[----:B------:R-:W-:-:S03]  /*5530*/  @UP1 ULOP3.LUT UR4, UR4, 0x1, UR6, 0x78, !UPT ;  /* 0x0000000104041892 */ /* 0x000fc6000f8e7806 */
[----:B------:R-:W-:Y:S02]  /*5540*/  IMAD R24, R24, -0x2, R28 ;  /* 0xfffffffe18187824 */ /* 0x000fe400078e021c */
[----:B------:R-:W-:Y:S01]  /*5550*/  VIADD R27, R27, UR8 ;  /* 0x000000081b1b7c36 */ /* 0x000fe20008000000 */
[----:B------:R-:W-:Y:S01]  /*5560*/  LOP3.LUT R44, R46, R25, R44, 0xfe, !PT ;  /* 0x000000192e2c7212 */ /* 0x000fe200078efe2c */
[----:B------:R-:W-:Y:S02]  /*5570*/  IMAD.IADD R36, R24, 0x1, -R29 ;  /* 0x0000000118247824 */ /* 0x000fe400078e0a1d */
[----:B------:R-:W-:Y:S01]  /*5580*/  IMAD.MOV.U32 R227, RZ, RZ, -0x1 ;  /* 0xffffffffffe37424 */ /* 0x000fe200078e00ff */
[----:B0-----:R-:W-:Y:S06]  /*5590*/  @P0 BRA `(.L_x_32) ;  /* 0x000000d400240947 */ /* 0x001fec0003800000 */
[----:B------:R-:W0:Y:S01]  /*55a0*/  LDC.64 R24, c[0x0][0x5c8] ;  /* 0x00017200ff187b82 */ /* 0x000e220000000a00 */
[----:B------:R-:W-:Y:S01]  /*55b0*/  FSETP.NEU.AND P0, PT, RZ, UR20, PT ;  /* 0x00000014ff007c0b */ /* 0x000fe2000bf0d000 */
[----:B------:R-:W-:Y:S06]  /*55c0*/  BSSY B0, `(.L_x_32) ;  /* 0x0000d46000007945 */ /* 0x000fec0003800000 */
[----:B------:R-:W1:Y:S01]  /*55d0*/  LDC.64 R28, c[0x0][0x5c8] ;  /* 0x00017200ff1c7b82 */ /* 0x000e620000000a00 */
[-C--:B0-----:R-:W-:Y:S02]  /*55e0*/  IMAD R32, R47, R24.reuse, RZ ;  /* 0x000000182f207224 */ /* 0x081fe400078e02ff */
[----:B------:R-:W-:-:S04]  /*55f0*/  IMAD.WIDE.U32 R26, R44, R24, R26 ;  /* 0x000000182c1a7225 */ /* 0x000fc800078e001a */
[----:B------:R-:W-:Y:S01]  /*5600*/  IMAD R33, R44, R25, R32 ;  /* 0x000000192c217224 */ /* 0x000fe200078e0220 */
[C-C-:B-1----:R-:W-:Y:S01]  /*5610*/  SHF.L.U64.HI R43, R28.reuse, 0x7, R29.reuse ;  /* 0x000000071c2b7819 */ /* 0x142fe2000001021d */
[C---:B------:R-:W-:Y:S01]  /*5620*/  IMAD.SHL.U32 R45, R28.reuse, 0x80, RZ ;  /* 0x000000801c2d7824 */ /* 0x040fe200078e00ff */
[C-C-:B------:R-:W-:Y:S01]  /*5630*/  SHF.L.U64.HI R37, R28.reuse, 0x3, R29.reuse ;  /* 0x000000031c257819 */ /* 0x140fe2000001021d */
[C---:B------:R-:W-:Y:S01]  /*5640*/  IMAD.SHL.U32 R39, R28.reuse, 0x8, RZ ;  /* 0x000000081c277824 */ /* 0x040fe200078e00ff */
[C---:B------:R-:W-:Y:S01]  /*5650*/  SHF.L.U64.HI R40, R28.reuse, 0x8, R29 ;  /* 0x000000081c287819 */ /* 0x040fe2000001021d */
[----:B------:R-:W-:Y:S02]  /*5660*/  IMAD.SHL.U32 R41, R28, 0x100, RZ ;  /* 0x000001001c297824 */ /* 0x000fe400078e00ff */
[----:B------:R-:W-:Y:S01]  /*5670*/  IMAD.IADD R42, R27, 0x1, R33 ;  /* 0x000000011b2a7824 */ /* 0x000fe200078e0221 */
[----:B------:R-:W-:Y:S06]  /*5680*/  @!P0 BRA `(.L_x_33) ;  /* 0x0000007800ac8947 */ /* 0x000fec0003800000 */
[----:B------:R-:W-:Y:S01]  /*5690*/  ULDC.64 UR16, c[0x0][0x5b8] ;  /* 0x00016e0000107ab9 */ /* 0x000fe20000000a00 */
[----:B------:R-:W-:Y:S01]  /*56a0*/  ISETP.GE.AND P1, PT, R38, 0x1, PT ;  /* 0x000000012600780c */ /* 0x000fe20003f26270 */
[----:B------:R-:W-:Y:S02]  /*56b0*/  UIMAD UR6, UR10, UR16, URZ ;  /* 0x000000100a0672a4 */ /* 0x000fe4000f8e023f */
[----:B------:R-:W-:Y:S01]  /*56c0*/  IMAD.U32 R29, RZ, RZ, UR16 ;  /* 0x00000010ff1d7e24 */ /* 0x000fe2000f8e00ff */
[----:B------:R-:W-:Y:S01]  /*56d0*/  PRMT R34, RZ, 0x7610, R34 ;  /* 0x00007610ff227816 */ /* 0x000fe20000000022 */
[----:B------:R-:W-:Y:S01]  /*56e0*/  ULDC.64 UR10, c[0x0][0x5a8] ;  /* 0x00016a00000a7ab9 */ /* 0x000fe20000000a00 */
[----:B------:R-:W-:Y:S02]  /*56f0*/  UIMAD UR6, UR21, UR17, UR6 ;  /* 0x00000011150672a4 */ /* 0x000fe4000f8e0206 */
[----:B------:R-:W-:Y:S01]  /*5700*/  IMAD.WIDE.U32 R30, R29, UR21, R30 ;  /* 0x000000151d1e7c25 */ /* 0x000fe2000f8e001e */
[----:B------:R-:W-:-:S03]  /*5710*/  ISETP.LT.OR P3, PT, R36, 0x1, !P1 ;  /* 0x000000012400780c */ /* 0x000fc60004f61670 */
[----:B------:R-:W-:Y:S02]  /*5720*/  IMAD.MOV.U32 R32, RZ, RZ, R30 ;  /* 0x000000ffff207224 */ /* 0x000fe400078e001e */
[----:B------:R-:W-:Y:S01]  /*5730*/  VIADD R33, R31, UR6 ;  /* 0x000000061f217c36 */ /* 0x000fe20008000000 */
[----:B------:R-:W-:Y:S02]  /*5740*/  ULDC.64 UR6, c[0x0][0x5b0] ;  /* 0x00016c0000067ab9 */ /* 0x000fe40000000a00 */
[----:B------:R-:W-:Y:S02]  /*5750*/  IMAD R31, R47, UR6, RZ ;  /* 0x000000062f1f7c24 */ /* 0x000fe4000f8e02ff */
[----:B------:R-:W-:-:S04]  /*5760*/  IMAD.WIDE.U32 R28, R44, UR6, R32 ;  /* 0x000000062c1c7c25 */ /* 0x000fc8000f8e0020 */
[----:B------:R-:W-:Y:S01]  /*5770*/  IMAD R31, R44, UR7, R31 ;  /* 0x000000072c1f7c24 */ /* 0x000fe2000f8e021f */
[----:B------:R-:W-:-:S04]  /*5780*/  IADD3 R30, P0, R28, UR10, RZ ;  /* 0x0000000a1c1e7c10 */ /* 0x000fc8000ff1e0ff */
[----:B------:R-:W-:Y:S02]  /*5790*/  IADD3.X R31, R29, UR11, R31, P0, !PT ;  /* 0x0000000b1d1f7c10 */ /* 0x000fe400087fe41f */
[----:B------:R-:W0:Y:S03]  /*57a0*/  @!P3 LDC.64 R28, c[0x0][0x5c0] ;  /* 0x00017000ff1cbb82 */ /* 0x000e260000000a00 */
[----:B------:R-:W2:Y:S01]  /*57b0*/  @!P3 LDG.E.U8 R34, desc[UR14][R30.64] ;  /* 0x0000000e1e22b981 */ /* 0x000ea2000c1e1100 */
[----:B------:R-:W-:Y:S02]  /*57c0*/  ISETP.LT.OR P2, PT, R36, 0x2, !P1 ;  /* 0x000000022400780c */ /* 0x000fe40004f41670 */
[----:B------:R-:W-:Y:S02]  /*57d0*/  PRMT R46, RZ, 0x7610, R46 ;  /* 0x00007610ff2e7816 */ /* 0x000fe4000000002e */
[----:B0-----:R-:W-:-:S05]  /*57e0*/  @!P3 IADD3 R28, P0, R26, R28, RZ ;  /* 0x0000001c1a1cb210 */ /* 0x001fca0007f1e0ff */
[----:B------:R-:W-:Y:S01]  /*57f0*/  @!P3 IMAD.X R29, R42, 0x1, R29, P0 ;  /* 0x000000012a1db824 */ /* 0x000fe200000e061d */
[----:B--2---:R-:W-:-:S04]  /*5800*/  LOP3.LUT R34, R34, 0xff, RZ, 0xc0, !PT ;  /* 0x000000ff22227812 */ /* 0x004fc800078ec0ff */
[----:B------:R-:W-:-:S05]  /*5810*/  F2FP.F16.E4M3.UNPACK_B R34, R34 ;  /* 0x00000022ff22723e */ /* 0x000fca00020006ff */
[----:B------:R-:W-:-:S05]  /*5820*/  HADD2.F32 R34, -RZ, R34.H0_H0 ;  /* 0x20000022ff227230 */ /* 0x000fca0000004100 */
[----:B------:R-:W-:-:S04]  /*5830*/  FMUL R35, R34, UR20 ;  /* 0x0000001422237c20 */ /* 0x000fc80008400000 */
[----:B------:R-:W-:Y:S01]  /*5840*/  FFMA R35, R226, UR12, R35 ;  /* 0x0000000ce2237c23 */ /* 0x000fe20008000023 */
[----:B------:R-:W-:Y:S01]  /*5850*/  IADD3 R49, P0, R44, 0x8, RZ ;  /* 0x000000082c317810 */ /* 0x000fe20007f1e0ff */
[----:B------:R-:W2:Y:S03]  /*5860*/  LDL.LU R226, [R1+0x4] ;  /* 0x0000040001e27983 */ /* 0x000ea60000300800 */
[----:B------:R-:W-:Y:S02]  /*5870*/  F2FP.SATFINITE.E4M3.F32.PACK_AB_MERGE_C R51, RZ, R35, RZ ;  /* 0x00000023ff33723e */ /* 0x000fe400048070ff */
[----:B------:R-:W0:Y:S03]  /*5880*/  @!P2 LDC.64 R34, c[0x0][0x5c0] ;  /* 0x00017000ff22ab82 */ /* 0x000e260000000a00 */
[----:B------:R1:W-:Y:S04]  /*5890*/  @!P3 STG.E.U8 desc[UR14][R28.64], R51 ;  /* 0x000000331c00b986 */ /* 0x0003e8000c10110e */
[----:B------:R-:W4:Y:S01]  /*58a0*/  @!P2 LDG.E.U8 R46, desc[UR14][R30.64+0x1] ;  /* 0x0000010e1e2ea981 */ /* 0x000f22000c1e1100 */
[----:B------:R-:W-:Y:S01]  /*58b0*/  IMAD.X R48, RZ, RZ, R47, P0 ;  /* 0x000000ffff307224 */ /* 0x000fe200000e062f */
[----:B------:R-:W-:-:S03]  /*58c0*/  ISETP.GE.AND P0, PT, R38, 0x9, PT ;  /* 0x000000092600780c */ /* 0x000fc60003f06270 */
[----:B------:R-:W-:Y:S01]  /*58d0*/  IMAD R48, R48, UR6, RZ ;  /* 0x0000000630307c24 */ /* 0x000fe2000f8e02ff */
[----:B------:R-:W-:Y:S01]  /*58e0*/  ISETP.LT.OR P3, PT, R36, 0x1, !P0 ;  /* 0x000000012400780c */ /* 0x000fe20004761670 */
[----:B-1----:R-:W-:-:S04]  /*58f0*/  IMAD.WIDE.U32 R28, R49, UR6, R32 ;  /* 0x00000006311c7c25 */ /* 0x002fc8000f8e0020 */
[----:B------:R-:W-:Y:S01]  /*5900*/  IMAD R49, R49, UR7, R48 ;  /* 0x0000000731317c24 */ /* 0x000fe2000f8e0230 */
[----:B------:R-:W-:Y:S02]  /*5910*/  IADD3 R28, P4, R28, UR10, RZ ;  /* 0x0000000a1c1c7c10 */ /* 0x000fe4000ff9e0ff */
[----:B0-----:R-:W-:Y:S02]  /*5920*/  @!P2 IADD3 R34, P5, R26, R34, RZ ;  /* 0x000000221a22a210 */ /* 0x001fe40007fbe0ff */
[----:B------:R-:W-:-:S03]  /*5930*/  IADD3.X R29, R29, UR11, R49, P4, !PT ;  /* 0x0000000b1d1d7c10 */ /* 0x000fc6000a7fe431 */
[----:B------:R-:W-:Y:S01]  /*5940*/  @!P2 IMAD.X R35, R42, 0x1, R35, P5 ;  /* 0x000000012a23a824 */ /* 0x000fe200028e0623 */
[----:B----4-:R-:W-:-:S04]  /*5950*/  LOP3.LUT R46, R46, 0xff, RZ, 0xc0, !PT ;  /* 0x000000ff2e2e7812 */ /* 0x010fc800078ec0ff */
[----:B------:R-:W-:-:S05]  /*5960*/  F2FP.F16.E4M3.UNPACK_B R46, R46 ;  /* 0x0000002eff2e723e */ /* 0x000fca00020006ff */
[----:B------:R-:W-:-:S05]  /*5970*/  HADD2.F32 R46, -RZ, R46.H0_H0 ;  /* 0x2000002eff2e7230 */ /* 0x000fca0000004100 */
[----:B------:R-:W-:-:S04]  /*5980*/  FMUL R46, R46, UR20 ;  /* 0x000000142e2e7c20 */ /* 0x000fc80008400000 */
[----:B------:R-:W-:Y:S02]  /*5990*/  FFMA R46, R225, UR12, R46 ;  /* 0x0000000ce12e7c23 */ /* 0x000fe4000800002e */
[----:B------:R-:W4:Y:S03]  /*59a0*/  LDL.LU R225, [R1] ;  /* 0x0000000001e17983 */ /* 0x000f260000300800 */
[----:B------:R-:W-:Y:S02]  /*59b0*/  F2FP.SATFINITE.E4M3.F32.PACK_AB_MERGE_C R51, RZ, R46, RZ ;  /* 0x0000002eff33723e */ /* 0x000fe400048070ff */
[----:B------:R-:W-:-:S03]  /*59c0*/  PRMT R46, RZ, 0x7610, R46 ;  /* 0x00007610ff2e7816 */ /* 0x000fc6000000002e */
[----:B------:R0:W-:Y:S04]  /*59d0*/  @!P2 STG.E.U8 desc[UR14][R34.64+0x1], R51 ;  /* 0x000001332200a986 */ /* 0x0001e8000c10110e */
[----:B------:R-:W3:Y:S01]  /*59e0*/  @!P3 LDG.E.U8 R46, desc[UR14][R28.64] ;  /* 0x0000000e1c2eb981 */ /* 0x000ee2000c1e1100 */
[----:B------:R-:W-:Y:S01]  /*59f0*/  ISETP.LT.OR P2, PT, R36, 0x2, !P0 ;  /* 0x000000022400780c */ /* 0x000fe20004741670 */
[----:B0-----:R-:W0:Y:S02]  /*5a00*/  @!P3 LDC.64 R34, c[0x0][0x5c0] ;  /* 0x00017000ff22bb82 */ /* 0x001e240000000a00 */
[----:B0-----:R-:W-:-:S04]  /*5a10*/  @!P3 IADD3 R34, P4, P5, R26, R34, R39 ;  /* 0x000000221a22b210 */ /* 0x001fc80007d9e027 */
[----:B------:R-:W-:Y:S02]  /*5a20*/  @!P3 IADD3.X R35, R42, R35, R37, P4, P5 ;  /* 0x000000232a23b210 */ /* 0x000fe400027ea425 */
[----:B---3--:R-:W-:-:S04]  /*5a30*/  LOP3.LUT R46, R46, 0xff, RZ, 0xc0, !PT ;  /* 0x000000ff2e2e7812 */ /* 0x008fc800078ec0ff */
[----:B------:R-:W-:-:S05]  /*5a40*/  F2FP.F16.E4M3.UNPACK_B R46, R46 ;  /* 0x0000002eff2e723e */ /* 0x000fca00020006ff */
[----:B------:R-:W-:-:S05]  /*5a50*/  HADD2.F32 R46, -RZ, R46.H0_H0 ;  /* 0x2000002eff2e7230 */ /* 0x000fca0000004100 */
[----:B------:R-:W-:Y:S01]  /*5a60*/  FMUL R49, R46, UR20 ;  /* 0x000000142e317c20 */ /* 0x000fe20008400000 */
[----:B------:R-:W-:-:S03]  /*5a70*/  PRMT R46, RZ, 0x7610, R46 ;  /* 0x00007610ff2e7816 */ /* 0x000fc6000000002e */
[----:B------:R-:W-:-:S05]  /*5a80*/  FFMA R49, R224, UR12, R49 ;  /* 0x0000000ce0317c23 */ /* 0x000fca0008000031 */
[----:B------:R-:W-:-:S05]  /*5a90*/  F2FP.SATFINITE.E4M3.F32.PACK_AB_MERGE_C R49, RZ, R49, RZ ;  /* 0x00000031ff31723e */ /* 0x000fca00048070ff */
        /* <DEDUP_REMOVED lines=9> */
[----:B------:R-:W-:-:S04]  /*5b30*/  FMUL R46, R46, UR20 ;  /* 0x000000142e2e7c20 */ /* 0x000fc80008400000 */
[----:B------:R-:W-:-:S05]  /*5b40*/  FFMA R46, R223, UR12, R46 ;  /* 0x0000000cdf2e7c23 */ /* 0x000fca000800002e */
[----:B------:R-:W-:Y:S02]  /*5b50*/  F2FP.SATFINITE.E4M3.F32.PACK_AB_MERGE_C R51, RZ, R46, RZ ;  /* 0x0000002eff33723e */ /* 0x000fe400048070ff */
[----:B------:R-:W-:-:S03]  /*5b60*/  PRMT R46, RZ, 0x7610, R46 ;  /* 0x00007610ff2e7816 */ /* 0x000fc6000000002e */
[----:B------:R0:W-:Y:S04]  /*5b70*/  @!P2 STG.E.U8 desc[UR14][R34.64+0x1], R51 ;  /* 0x000001332200a986 */ /* 0x0001e8000c10110e */
[----:B------:R-:W3:Y:S01]  /*5b80*/  @!P3 LDG.E.U8 R46, desc[UR14][R30.64+0x8] ;  /* 0x0000080e1e2eb981 */ /* 0x000ee2000c1e1100 */
[----:B------:R-:W-:Y:S01]  /*5b90*/  ISETP.LT.OR P2, PT, R36, 0xa, !P1 ;  /* 0x0000000a2400780c */ /* 0x000fe20004f41670 */
[----:B0-----:R-:W0:Y:S02]  /*5ba0*/  @!P3 LDC.64 R34, c[0x0][0x5c0] ;  /* 0x00017000ff22bb82 */ /* 0x001e240000000a00 */
[----:B0-----:R-:W-:-:S05]  /*5bb0*/  @!P3 IADD3 R34, P4, R26, R34, RZ ;  /* 0x000000221a22b210 */ /* 0x001fca0007f9e0ff */
[----:B------:R-:W-:Y:S01]  /*5bc0*/  @!P3 IMAD.X R35, R42, 0x1, R35, P4 ;  /* 0x000000012a23b824 */ /* 0x000fe200020e0623 */
        /* <DEDUP_REMOVED lines=320> */
[----:B------:R1:W3:Y:S01]  /*6fd0*/  @!P1 LDG.E.U8 R46, desc[UR14][R30.64+0x39] ;  /* 0x0000390e1e2e9981 */ /* 0x0002e2000c1e1100 */
[----:B------:R-:W-:Y:S02]  /*6fe0*/  ISETP.LT.OR P2, PT, R36, 0x39, !P0 ;  /* 0x000000392400780c */ /* 0x000fe40004741670 */
[----:B0-----:R-:W-:Y:S01]  /*6ff0*/  PRMT R34, RZ, 0x7610, R34 ;  /* 0x00007610ff227816 */ /* 0x001fe20000000022 */
[----:B-1----:R-:W0:Y:S02]  /*7000*/  @!P1 LDC.64 R30, c[0x0][0x5c0] ;  /* 0x00017000ff1e9b82 */ /* 0x002e240000000a00 */
[----:B0-----:R-:W-:-:S05]  /*7010*/  @!P1 IADD3 R30, P3, R26, R30, RZ ;  /* 0x0000001e1a1e9210 */ /* 0x001fca0007f7e0ff */
[----:B------:R-:W-:Y:S01]  /*7020*/  @!P1 IMAD.X R31, R42, 0x1, R31, P3 ;  /* 0x000000012a1f9824 */ /* 0x000fe200018e061f */
[----:B---3--:R-:W-:-:S04]  /*7030*/  LOP3.LUT R46, R46, 0xff, RZ, 0xc0, !PT ;  /* 0x000000ff2e2e7812 */ /* 0x008fc800078ec0ff */
[----:B------:R-:W-:-:S05]  /*7040*/  F2FP.F16.E4M3.UNPACK_B R46, R46 ;  /* 0x0000002eff2e723e */ /* 0x000fca00020006ff */
[----:B------:R-:W-:-:S05]  /*7050*/  HADD2.F32 R46, -RZ, R46.H0_H0 ;  /* 0x2000002eff2e7230 */ /* 0x000fca0000004100 */
[----:B------:R-:W-:-:S04]  /*7060*/  FMUL R46, R46, UR20 ;  /* 0x000000142e2e7c20 */ /* 0x000fc80008400000 */
        /* <DEDUP_REMOVED lines=17> */
[----:B------:R-:W-:-:S05]  /*7180*/  IADD3 R35, P0, R44, 0x80, RZ ;  /* 0x000000802c237810 */ /* 0x000fca0007f1e0ff */
[----:B------:R-:W-:Y:S01]  /*7190*/  IMAD.X R46, RZ, RZ, R47, P0 ;  /* 0x000000ffff2e7224 */ /* 0x000fe200000e062f */
[----:B------:R-:W-:Y:S01]  /*71a0*/  ISETP.GE.AND P0, PT, R38, 0x81, PT ;  /* 0x000000812600780c */ /* 0x000fe20003f06270 */
[----:B0-----:R-:W0:Y:S02]  /*71b0*/  @!P1 LDC.64 R30, c[0x0][0x5c0] ;  /* 0x00017000ff1e9b82 */ /* 0x001e240000000a00 */
[----:B------:R-:W-:Y:S01]  /*71c0*/  IMAD R46, R46, UR6, RZ ;  /* 0x000000062e2e7c24 */ /* 0x000fe2000f8e02ff */
[----:B------:R-:W-:Y:S01]  /*71d0*/  ISETP.LT.OR P3, PT, R36, 0x1, !P0 ;  /* 0x000000012400780c */ /* 0x000fe20004761670 */
[----:B-1----:R-:W-:-:S04]  /*71e0*/  IMAD.WIDE.U32 R28, R35, UR6, R32 ;  /* 0x00000006231c7c25 */ /* 0x002fc8000f8e0020 */
[----:B------:R-:W-:Y:S01]  /*71f0*/  IMAD R35, R35, UR7, R46 ;  /* 0x0000000723237c24 */ /* 0x000fe2000f8e022e */
[----:B------:R-:W-:-:S04]  /*7200*/  IADD3 R28, P2, R28, UR10, RZ ;  /* 0x0000000a1c1c7c10 */ /* 0x000fc8000ff5e0ff */
[----:B------:R-:W-:Y:S02]  /*7210*/  IADD3.X R29, R29, UR11, R35, P2, !PT ;  /* 0x0000000b1d1d7c10 */ /* 0x000fe400097fe423 */
        /* <DEDUP_REMOVED lines=24> */
[----:B------:R-:W-:-:S05]  /*73a0*/  IADD3 R49, P1, R44, 0x88, RZ ;  /* 0x000000882c317810 */ /* 0x000fca0007f3e0ff */
[----:B------:R-:W-:Y:S01]  /*73b0*/  IMAD.X R35, RZ, RZ, R47, P1 ;  /* 0x000000ffff237224 */ /* 0x000fe200008e062f */
[----:B------:R-:W-:Y:S01]  /*73c0*/  ISETP.GE.AND P1, PT, R38, 0x89, PT ;  /* 0x000000892600780c */ /* 0x000fe20003f26270 */
[----:B0-----:R-:W0:Y:S02]  /*73d0*/  @!P2 LDC.64 R30, c[0x0][0x5c0] ;  /* 0x00017000ff1eab82 */ /* 0x001e240000000a00 */
[----:B------:R-:W-:Y:S01]  /*73e0*/  IMAD R48, R35, UR6, RZ ;  /* 0x0000000623307c24 */ /* 0x000fe2000f8e02ff */
[----:B------:R-:W-:Y:S02]  /*73f0*/  ISETP.LT.OR P3, PT, R36, 0x1, !P1 ;  /* 0x000000012400780c */ /* 0x000fe40004f61670 */
[----:B0-----:R-:W-:-:S04]  /*7400*/  @!P2 IADD3 R30, P4, P5, R26, R30, R45 ;  /* 0x0000001e1a1ea210 */ /* 0x001fc80007d9e02d */
[----:B------:R-:W-:Y:S02]  /*7410*/  @!P2 IADD3.X R31, R42, R31, R43, P4, P5 ;  /* 0x0000001f2a1fa210 */ /* 0x000fe400027ea42b */
[----:B---3--:R-:W-:-:S04]  /*7420*/  LOP3.LUT R34, R34, 0xff, RZ, 0xc0, !PT ;  /* 0x000000ff22227812 */ /* 0x008fc800078ec0ff */
[----:B------:R-:W-:-:S05]  /*7430*/  F2FP.F16.E4M3.UNPACK_B R34, R34 ;  /* 0x00000022ff22723e */ /* 0x000fca00020006ff */
[----:B------:R-:W-:-:S05]  /*7440*/  HADD2.F32 R34, -RZ, R34.H0_H0 ;  /* 0x20000022ff227230 */ /* 0x000fca0000004100 */
[----:B------:R-:W-:Y:S01]  /*7450*/  FMUL R46, R34, UR20 ;  /* 0x00000014222e7c20 */ /* 0x000fe20008400000 */
[----:B------:R-:W-:-:S04]  /*7460*/  IMAD.WIDE.U32 R34, R49, UR6, R32 ;  /* 0x0000000631227c25 */ /* 0x000fc8000f8e0020 */
[----:B------:R-:W-:Y:S01]  /*7470*/  FFMA R46, R193, UR12, R46 ;  /* 0x0000000cc12e7c23 */ /* 0x000fe2000800002e */
[----:B------:R-:W-:Y:S01]  /*7480*/  IMAD R49, R49, UR7, R48 ;  /* 0x0000000731317c24 */ /* 0x000fe2000f8e0230 */
[----:B------:R-:W-:-:S03]  /*7490*/  IADD3 R34, P4, R34, UR10, RZ ;  /* 0x0000000a22227c10 */ /* 0x000fc6000ff9e0ff */
[----:B------:R-:W-:Y:S02]  /*74a0*/  F2FP.SATFINITE.E4M3.F32.PACK_AB_MERGE_C R53, RZ, R46, RZ ;  /* 0x0000002eff35723e */ /* 0x000fe400048070ff */
[----:B------:R-:W-:Y:S02]  /*74b0*/  PRMT R46, RZ, 0x7610, R46 ;  /* 0x00007610ff2e7816 */ /* 0x000fe4000000002e */
[----:B------:R-:W-:Y:S01]  /*74c0*/  IADD3.X R35, R35, UR11, R49, P4, !PT ;  /* 0x0000000b23237c10 */ /* 0x000fe2000a7fe431 */
[----:B------:R0:W-:Y:S04]  /*74d0*/  @!P2 STG.E.U8 desc[UR14][R30.64+0x1], R53 ;  /* 0x000001351e00a986 */ /* 0x0001e8000c10110e */
[----:B------:R-:W3:Y:S01]  /*74e0*/  @!P3 LDG.E.U8 R46, desc[UR14][R34.64] ;  /* 0x0000000e222eb981 */ /* 0x000ee2000c1e1100 */
[----:B------:R-:W-:-:S02]  /*74f0*/  @!P3 IADD3 R51, P4, P5, R45, R26, R39 ;  /* 0x0000001a2d33b210 */ /* 0x000fc40007d9e027 */
[----:B------:R-:W-:Y:S01]  /*7500*/  ISETP.LT.OR P2, PT, R36, 0x2, !P1 ;  /* 0x000000022400780c */ /* 0x000fe20004f41670 */
[----:B0-----:R-:W0:Y:S01]  /*7510*/  @!P3 LDC.64 R30, c[0x0][0x5c0] ;  /* 0x00017000ff1ebb82 */ /* 0x001e220000000a00 */
[----:B---3--:R-:W-:-:S04]  /*7520*/  LOP3.LUT R46, R46, 0xff, RZ, 0xc0, !PT ;  /* 0x000000ff2e2e7812 */ /* 0x008fc800078ec0ff */
[----:B------:R-:W-:-:S05]  /*7530*/  F2FP.F16.E4M3.UNPACK_B R46, R46 ;  /* 0x0000002eff2e723e */ /* 0x000fca00020006ff */
[----:B------:R-:W-:-:S05]  /*7540*/  HADD2.F32 R46, -RZ, R46.H0_H0 ;  /* 0x2000002eff2e7230 */ /* 0x000fca0000004100 */
[----:B------:R-:W-:Y:S01]  /*7550*/  FMUL R49, R46, UR20 ;  /* 0x000000142e317c20 */ /* 0x000fe20008400000 */
[----:B------:R-:W-:Y:S02]  /*7560*/  @!P3 IADD3.X R46, R43, R42, R37, P4, P5 ;  /* 0x0000002a2b2eb210 */ /* 0x000fe400027ea425 */
[----:B0-----:R-:W-:Y:S01]  /*7570*/  @!P3 IADD3 R30, P4, R51, R30, RZ ;  /* 0x0000001e331eb210 */ /* 0x001fe20007f9e0ff */
[----:B------:R-:W-:-:S04]  /*7580*/  FFMA R49, R192, UR12, R49 ;  /* 0x0000000cc0317c23 */ /* 0x000fc80008000031 */
[----:B------:R-:W-:Y:S01]  /*7590*/  @!P3 IMAD.X R31, R46, 0x1, R31, P4 ;  /* 0x000000012e1fb824 */ /* 0x000fe200020e061f */
[----:B------:R-:W-:Y:S02]  /*75a0*/  F2FP.SATFINITE.E4M3.F32.PACK_AB_MERGE_C R49, RZ, R49, RZ ;  /* 0x00000031ff31723e */ /* 0x000fe400048070ff */
[----:B------:R-:W-:-:S03]  /*75b0*/  PRMT R46, RZ, 0x7610, R46 ;  /* 0x00007610ff2e7816 */ /* 0x000fc6000000002e */
[----:B------:R0:W-:Y:S04]  /*75c0*/  @!P3 STG.E.U8 desc[UR14][R30.64], R49 ;  /* 0x000000311e00b986 */ /* 0x0001e8000c10110e */
[----:B------:R-:W3:Y:S01]  /*75d0*/  @!P2 LDG.E.U8 R46, desc[UR14][R34.64+0x1] ;  /* 0x0000010e222ea981 */ /* 0x000ee2000c1e1100 */
[----:B------:R-:W-:Y:S02]  /*75e0*/  @!P2 IADD3 R51, P4, P5, R45, R26, R39 ;  /* 0x0000001a2d33a210 */ /* 0x000fe40007d9e027 */
[----:B------:R-:W-:Y:S02]  /*75f0*/  ISETP.LT.OR P3, PT, R36, 0x9, !P0 ;  /* 0x000000092400780c */ /* 0x000fe40004761670 */
[----:B------:R-:W-:Y:S01]  /*7600*/  @!P2 IADD3.X R48, R43, R42, R37, P4, P5 ;  /* 0x0000002a2b30a210 */ /* 0x000fe200027ea425 */
        /* <DEDUP_REMOVED lines=26> */
[----:B0-----:R-:W0:-:S12]  /*77b0*/  @!P2 LDC.64 R30, c[0x0][0x5c0] ;  /* 0x00017000ff1eab82 */ /* 0x001e180000000a00 */
[----:B------:R-:W1:Y:S01]  /*77c0*/  @!P3 LDC.64 R48, c[0x0][0x5c0] ;  /* 0x00017000ff30bb82 */ /* 0x000e620000000a00 */
        /* <DEDUP_REMOVED lines=11> */
[----:B------:R-:W-:Y:S02]  /*7880*/  @!P3 IADD3 R55, P4, P5, R45, R26, R39 ;  /* 0x0000001a2d37b210 */ /* 0x000fe40007d9e027 */
[----:B------:R-:W-:-:S13]  /*7890*/  ISETP.LT.OR P2, PT, R36, 0xa, !P1 ;  /* 0x0000000a2400780c */ /* 0x000fda0004f41670 */
[----:B0-----:R-:W0:Y:S01]  /*78a0*/  @!P2 LDC.64 R30, c[0x0][0x5c0] ;  /* 0x00017000ff1eab82 */ /* 0x001e220000000a00 */
[----:B---3--:R-:W-:-:S04]  /*78b0*/  LOP3.LUT R46, R46, 0xff, RZ, 0xc0, !PT ;  /* 0x000000ff2e2e7812 */ /* 0x008fc800078ec0ff */
[----:B------:R-:W-:-:S05]  /*78c0*/  F2FP.F16.E4M3.UNPACK_B R46, R46 ;  /* 0x0000002eff2e723e */ /* 0x000fca00020006ff */
[----:B------:R-:W-:-:S05]  /*78d0*/  HADD2.F32 R46, -RZ, R46.H0_H0 ;  /* 0x2000002eff2e7230 */ /* 0x000fca0000004100 */
[----:B------:R-:W-:Y:S01]  /*78e0*/  FMUL R51, R46, UR20 ;  /* 0x000000142e337c20 */ /* 0x000fe20008400000 */
[----:B------:R-:W-:Y:S02]  /*78f0*/  @!P3 IADD3.X R46, R43, R42, R37, P4, P5 ;  /* 0x0000002a2b2eb210 */ /* 0x000fe400027ea425 */
[----:B-1----:R-:W-:Y:S01]  /*7900*/  @!P3 IADD3 R48, P4, R55, R48, RZ ;  /* 0x000000303730b210 */ /* 0x002fe20007f9e0ff */
        /* <DEDUP_REMOVED lines=8> */
[----:B------:R-:W-:Y:S02]  /*7990*/  @!P2 IADD3.X R50, R43, R42, R37, P4, P5 ;  /* 0x0000002a2b32a210 */ /* 0x000fe400027ea425 */
[----:B0-----:R-:W-:-:S05]  /*79a0*/  @!P2 IADD3 R30, P4, R53, R30, RZ ;  /* 0x0000001e351ea210 */ /* 0x001fca0007f9e0ff */
[----:B------:R-:W-:-:S04]  /*79b0*/  @!P2 IMAD.X R31, R50, 0x1, R31, P4 ;  /* 0x00000001321fa824 */ /* 0x000fc800020e061f */
[----:B-1----:R-:W0:Y:S01]  /*79c0*/  @!P3 LDC.64 R48, c[0x0][0x5c0] ;  /* 0x00017000ff30bb82 */ /* 0x002e220000000a00 */
        /* <DEDUP_REMOVED lines=9> */
[----:B------:R-:W-:Y:S02]  /*7a60*/  ISETP.LT.OR P2, PT, R36, 0x12, !P0 ;  /* 0x000000122400780c */ /* 0x000fe40004741670 */
[----:B0-----:R-:W-:-:S04]  /*7a70*/  @!P3 IADD3 R48, P4, P5, R26, R48, R45 ;  /* 0x000000301a30b210 */ /* 0x001fc80007d9e02d */
[----:B------:R-:W-:-:S07]  /*7a80*/  @!P3 IADD3.X R49, R42, R49, R43, P4, P5 ;  /* 0x000000312a31b210 */ /* 0x000fce00027ea42b */
[----:B-1----:R-:W0:Y:S01]  /*7a90*/  @!P2 LDC.64 R30, c[0x0][0x5c0] ;  /* 0x00017000ff1eab82 */ /* 0x002e220000000a00 */
        /* <DEDUP_REMOVED lines=9> */
[----:B------:R-:W-:Y:S02]  /*7b30*/  ISETP.LT.OR P3, PT, R36, 0x11, !P1 ;  /* 0x000000112400780c */ /* 0x000fe40004f61670 */
[----:B0-----:R-:W-:-:S04]  /*7b40*/  @!P2 IADD3 R50, P4, P5, R26, R30, R45 ;  /* 0x0000001e1a32a210 */ /* 0x001fc80007d9e02d */
[----:B------:R-:W-:-:S07]  /*7b50*/  @!P2 IADD3.X R51, R42, R31, R43, P4, P5 ;  /* 0x0000001f2a33a210 */ /* 0x000fce00027ea42b */
[----:B------:R-:W0:Y:S01]  /*7b60*/  @!P3 LDC.64 R30, c[0x0][0x5c0] ;  /* 0x00017000ff1ebb82 */ /* 0x000e220000000a00 */
[----:B---3--:R-:W-:-:S04]  /*7b70*/  LOP3.LUT R46, R46, 0xff, RZ, 0xc0, !PT ;  /* 0x000000ff2e2e7812 */ /* 0x008fc800078ec0ff */
[----:B------:R-:W-:-:S05]  /*7b80*/  F2FP.F16.E4M3.UNPACK_B R46, R46 ;  /* 0x0000002eff2e723e */ /* 0x000fca00020006ff */
[----:B------:R-:W-:-:S05]  /*7b90*/  HADD2.F32 R46, -RZ, R46.H0_H0 ;  /* 0x2000002eff2e7230 */ /* 0x000fca0000004100 */
[----:B------:R-:W-:-:S04]  /*7ba0*/  FMUL R46, R46, UR20 ;  /* 0x000000142e2e7c20 */ /* 0x000fc80008400000 */
[----:B------:R-:W-:-:S05]  /*7bb0*/  FFMA R46, R185, UR12, R46 ;  /* 0x0000000cb92e7c23 */ /* 0x000fca000800002e */
[----:B-1----:R-:W-:Y:S02]  /*7bc0*/  F2FP.SATFINITE.E4M3.F32.PACK_AB_MERGE_C R53, RZ, R46, RZ ;  /* 0x0000002eff35723e */ /* 0x002fe400048070ff */
[----:B------:R-:W-:-:S03]  /*7bd0*/  PRMT R46, RZ, 0x7610, R46 ;  /* 0x00007610ff2e7816 */ /* 0x000fc6000000002e */
[----:B------:R1:W-:Y:S04]  /*7be0*/  @!P2 STG.E.U8 desc[UR14][R50.64+0x11], R53 ;  /* 0x000011353200a986 */ /* 0x0003e8000c10110e */
[----:B------:R-:W3:Y:S01]  /*7bf0*/  @!P3 LDG.E.U8 R46, desc[UR14][R34.64+0x10] ;  /* 0x0000100e222eb981 */ /* 0x000ee2000c1e1100 */
[----:B------:R-:W-:Y:S02]  /*7c00*/  @!P3 IADD3 R55, P4, P5, R45, R26, R39 ;  /* 0x0000001a2d37b210 */ /* 0x000fe40007d9e027 */
[----:B------:R-:W-:Y:S02]  /*7c10*/  ISETP.LT.OR P2, PT, R36, 0x12, !P1 ;  /* 0x000000122400780c */ /* 0x000fe40004f41670 */
        /* <DEDUP_REMOVED lines=8> */
[----:B-1----:R-:W-:Y:S01]  /*7ca0*/  F2FP.SATFINITE.E4M3.F32.PACK_AB_MERGE_C R51, RZ, R184, RZ ;  /* 0x000000b8ff33723e */ /* 0x002fe200048070ff */
[----:B------:R-:W0:Y:S01]  /*7cb0*/  @!P2 LDC.64 R30, c[0x0][0x5c0] ;  /* 0x00017000ff1eab82 */ /* 0x000e220000000a00 */
[----:B------:R-:W-:-:S03]  /*7cc0*/  PRMT R46, RZ, 0x7610, R46 ;  /* 0x00007610ff2e7816 */ /* 0x000fc6000000002e */
[----:B------:R1:W-:Y:S04]  /*7cd0*/  @!P3 STG.E.U8 desc[UR14][R48.64+0x10], R51 ;  /* 0x000010333000b986 */ /* 0x0003e8000c10110e */
[----:B------:R-:W3:Y:S01]  /*7ce0*/  @!P2 LDG.E.U8 R46, desc[UR14][R34.64+0x11] ;  /* 0x0000110e222ea981 */ /* 0x000ee2000c1e1100 */
[----:B------:R-:W-:Y:S02]  /*7cf0*/  @!P2 IADD3 R53, P4, P5, R45, R26, R39 ;  /* 0x0000001a2d35a210 */ /* 0x000fe40007d9e027 */
[----:B------:R-:W-:Y:S02]  /*7d00*/  ISETP.LT.OR P3, PT, R36, 0x19, !P0 ;  /* 0x000000192400780c */ /* 0x000fe40004761670 */
[----:B------:R-:W-:Y:S02]  /*7d10*/  @!P2 IADD3.X R50, R43, R42, R37, P4, P5 ;  /* 0x0000002a2b32a210 */ /* 0x000fe400027ea425 */
[----:B0-----:R-:W-:-:S09]  /*7d20*/  @!P2 IADD3 R30, P4, R53, R30, RZ ;  /* 0x0000001e351ea210 */ /* 0x001fd20007f9e0ff */
[----:B------:R-:W0:Y:S01]  /*7d30*/  @!P3 LDC.64 R52, c[0x0][0x5c0] ;  /* 0x00017000ff34bb82 */ /* 0x000e220000000a00 */
[----:B------:R-:W-:Y:S01]  /*7d40*/  @!P2 IMAD.X R31, R50, 0x1, R31, P4 ;  /* 0x00000001321fa824 */ /* 0x000fe200020e061f */
        /* <DEDUP_REMOVED lines=9> */
[----:B------:R-:W-:Y:S02]  /*7de0*/  ISETP.LT.OR P2, PT, R36, 0x1a, !P0 ;  /* 0x0000001a2400780c */ /* 0x000fe40004741670 */
[----:B0-----:R-:W-:Y:S02]  /*7df0*/  @!P3 IADD3 R48, P4, P5, R26, R52, R45 ;  /* 0x000000341a30b210 */ /* 0x001fe40007d9e02d */
[----:B-1----:R-:W-:Y:S02]  /*7e00*/  PRMT R30, RZ, 0x7610, R30 ;  /* 0x00007610ff1e7816 */ /* 0x002fe4000000001e */
[----:B---3--:R-:W-:-:S04]  /*7e10*/  LOP3.LUT R46, R46, 0xff, RZ, 0xc0, !PT ;  /* 0x000000ff2e2e7812 */ /* 0x008fc800078ec0ff */
[----:B------:R-:W-:-:S05]  /*7e20*/  F2FP.F16.E4M3.UNPACK_B R46, R46 ;  /* 0x0000002eff2e723e */ /* 0x000fca00020006ff */
[----:B------:R-:W-:-:S05]  /*7e30*/  HADD2.F32 R46, -RZ, R46.H0_H0 ;  /* 0x2000002eff2e7230 */ /* 0x000fca0000004100 */
[----:B------:R-:W-:-:S04]  /*7e40*/  FMUL R49, R46, UR20 ;  /* 0x000000142e317c20 */ /* 0x000fc80008400000 */
[----:B------:R-:W-:Y:S01]  /*7e50*/  FFMA R182, R182, UR12, R49 ;  /* 0x0000000cb6b67c23 */ /* 0x000fe20008000031 */
[----:B------:R-:W-:Y:S02]  /*7e60*/  @!P3 IADD3.X R49, R42, R53, R43, P4, P5 ;  /* 0x000000352a31b210 */ /* 0x000fe400027ea42b */
[----:B------:R-:W0:Y:S02]  /*7e70*/  @!P2 LDC.64 R52, c[0x0][0x5c0] ;  /* 0x00017000ff34ab82 */ /* 0x000e240000000a00 */
[----:B------:R-:W-:-:S05]  /*7e80*/  F2FP.SATFINITE.E4M3.F32.PACK_AB_MERGE_C R51, RZ, R182, RZ ;  /* 0x000000b6ff33723e */ /* 0x000fca00048070ff */
[----:B------:R1:W-:Y:S04]  /*7e90*/  @!P3 STG.E.U8 desc[UR14][R48.64+0x18], R51 ;  /* 0x000018333000b986 */ /* 0x0003e8000c10110e */
[----:B------:R-:W3:Y:S01]  /*7ea0*/  @!P2 LDG.E.U8 R30, desc[UR14][R28.64+0x19] ;  /* 0x0000190e1c1ea981 */ /* 0x000ee2000c1e1100 */
[----:B------:R-:W-:-:S13]  /*7eb0*/  ISETP.LT.OR P3, PT, R36, 0x19, !P1 ;  /* 0x000000192400780c */ /* 0x000fda0004f61670 */
[----:B------:R-:W2:Y:S01]  /*7ec0*/  @!P3 LDC.64 R54, c[0x0][0x5c0] ;  /* 0x00017000ff36bb82 */ /* 0x000ea20000000a00 */
[----:B---3--:R-:W-:-:S04]  /*7ed0*/  LOP3.LUT R30, R30, 0xff, RZ, 0xc0, !PT ;  /* 0x000000ff1e1e7812 */ /* 0x008fc800078ec0ff */
[----:B------:R-:W-:-:S05]  /*7ee0*/  F2FP.F16.E4M3.UNPACK_B R30, R30 ;  /* 0x0000001eff1e723e */ /* 0x000fca00020006ff */
[----:B------:R-:W-:-:S05]  /*7ef0*/  HADD2.F32 R30, -RZ, R30.H0_H0 ;  /* 0x2000001eff1e7230 */ /* 0x000fca0000004100 */
[----:B------:R-:W-:Y:S01]  /*7f00*/  FMUL R46, R30, UR20 ;  /* 0x000000141e2e7c20 */ /* 0x000fe20008400000 */
[----:B0-----:R-:W-:-:S03]  /*7f10*/  @!P2 IADD3 R30, P4, P5, R26, R52, R45 ;  /* 0x000000341a1ea210 */ /* 0x001fc60007d9e02d */
[----:B------:R-:W-:Y:S01]  /*7f20*/  FFMA R46, R181, UR12, R46 ;  /* 0x0000000cb52e7c23 */ /* 0x000fe2000800002e */
[----:B------:R-:W-:-:S04]  /*7f30*/  @!P2 IADD3.X R31, R42, R53, R43, P4, P5 ;  /* 0x000000352a1fa210 */ /* 0x000fc800027ea42b */
[----:B-1----:R-:W-:Y:S02]  /*7f40*/  F2FP.SATFINITE.E4M3.F32.PACK_AB_MERGE_C R51, RZ, R46, RZ ;  /* 0x0000002eff33723e */ /* 0x002fe400048070ff */
[----:B------:R-:W-:-:S03]  /*7f50*/  PRMT R46, RZ, 0x7610, R46 ;  /* 0x00007610ff2e7816 */ /* 0x000fc6000000002e */
[----:B------:R0:W-:Y:S04]  /*7f60*/  @!P2 STG.E.U8 desc[UR14][R30.64+0x19], R51 ;  /* 0x000019331e00a986 */ /* 0x0001e8000c10110e */
[----:B------:R-:W3:Y:S01]  /*7f70*/  @!P3 LDG.E.U8 R46, desc[UR14][R34.64+0x18] ;  /* 0x0000180e222eb981 */ /* 0x000ee2000c1e1100 */
[----:B------:R-:W-:Y:S02]  /*7f80*/  @!P3 IADD3 R53, P4, P5, R45, R26, R39 ;  /* 0x0000001a2d35b210 */ /* 0x000fe40007d9e027 */
[----:B------:R-:W-:Y:S02]  /*7f90*/  ISETP.LT.OR P2, PT, R36, 0x1a, !P1 ;  /* 0x0000001a2400780c */ /* 0x000fe40004f41670 */
[----:B0-----:R-:W-:Y:S02]  /*7fa0*/  PRMT R30, RZ, 0x7610, R30 ;  /* 0x00007610ff1e7816 */ /* 0x001fe4000000001e */
[----:B---3--:R-:W-:-:S04]  /*7fb0*/  LOP3.LUT R46, R46, 0xff, RZ, 0xc0, !PT ;  /* 0x000000ff2e2e7812 */ /* 0x008fc800078ec0ff */
[----:B------:R-:W-:-:S05]  /*7fc0*/  F2FP.F16.E4M3.UNPACK_B R46, R46 ;  /* 0x0000002eff2e723e */ /* 0x000fca00020006ff */
[----:B------:R-:W-:-:S05]  /*7fd0*/  HADD2.F32 R46, -RZ, R46.H0_H0 ;  /* 0x2000002eff2e7230 */ /* 0x000fca0000004100 */
[----:B------:R-:W-:Y:S01]  /*7fe0*/  FMUL R49, R46, UR20 ;  /* 0x000000142e317c20 */ /* 0x000fe20008400000 */
[----:B------:R-:W-:Y:S02]  /*7ff0*/  @!P3 IADD3.X R46, R43, R42, R37, P4, P5 ;  /* 0x0000002a2b2eb210 */ /* 0x000fe400027ea425 */
[----:B--2---:R-:W-:Y:S01]  /*8000*/  @!P3 IADD3 R48, P4, R53, R54, RZ ;  /* 0x000000363530b210 */ /* 0x004fe20007f9e0ff */
[----:B------:R-:W-:Y:S01]  /*8010*/  FFMA R180, R180, UR12, R49 ;  /* 0x0000000cb4b47c23 */ /* 0x000fe20008000031 */
[----:B------:R-:W0:Y:S03]  /*8020*/  @!P2 LDC.64 R52, c[0x0][0x5c0] ;  /* 0x00017000ff34ab82 */ /* 0x000e260000000a00 */
[----:B------:R-:W-:Y:S01]  /*8030*/  @!P3 IMAD.X R49, R46, 0x1, R55, P4 ;  /* 0x000000012e31b824 */ /* 0x000fe200020e0637 */
[----:B------:R-:W-:-:S05]  /*8040*/  F2FP.SATFINITE.E4M3.F32.PACK_AB_MERGE_C R51, RZ, R180, RZ ;  /* 0x000000b4ff33723e */ /* 0x000fca00048070ff */
[----:B------:R1:W-:Y:S04]  /*8050*/  @!P3 STG.E.U8 desc[UR14][R48.64+0x18], R51 ;  /* 0x000018333000b986 */ /* 0x0003e8000c10110e */
[----:B------:R-:W2:Y:S01]  /*8060*/  @!P2 LDG.E.U8 R30, desc[UR14][R34.64+0x19] ;  /* 0x0000190e221ea981 */ /* 0x000ea2000c1e1100 */
[----:B------:R-:W-:Y:S02]  /*8070*/  @!P2 IADD3 R31, P4, P5, R45, R26, R39 ;  /* 0x0000001a2d1fa210 */ /* 0x000fe40007d9e027 */
[----:B------:R-:W-:Y:S02]  /*8080*/  ISETP.LT.OR P3, PT, R36, 0x21, !P0 ;  /* 0x000000212400780c */ /* 0x000fe40004761670 */
[----:B------:R-:W-:Y:S02]  /*8090*/  @!P2 IADD3.X R50, R43, R42, R37, P4, P5 ;  /* 0x0000002a2b32a210 */ /* 0x000fe400027ea425 */
[----:B--2---:R-:W-:-:S04]  /*80a0*/  LOP3.LUT R30, R30, 0xff, RZ, 0xc0, !PT ;  /* 0x000000ff1e1e7812 */ /* 0x004fc800078ec0ff */
[----:B------:R-:W-:-:S05]  /*80b0*/  F2FP.F16.E4M3.UNPACK_B R30, R30 ;  /* 0x0000001eff1e723e */ /* 0x000fca00020006ff */
[----:B------:R-:W-:-:S05]  /*80c0*/  HADD2.F32 R30, -RZ, R30.H0_H0 ;  /* 0x2000001eff1e7230 */ /* 0x000fca0000004100 */
[----:B------:R-:W-:Y:S01]  /*80d0*/  FMUL R46, R30, UR20 ;  /* 0x000000141e2e7c20 */ /* 0x000fe20008400000 */
[----:B0-----:R-:W-:-:S03]  /*80e0*/  @!P2 IADD3 R30, P4, R31, R52, RZ ;  /* 0x000000341f1ea210 */ /* 0x001fc60007f9e0ff */
[----:B------:R-:W-:Y:S02]  /*80f0*/  FFMA R46, R179, UR12, R46 ;  /* 0x0000000cb32e7c23 */ /* 0x000fe4000800002e */
[----:B------:R-:W-:Y:S02]  /*8100*/  @!P2 IMAD.X R31, R50, 0x1, R53, P4 ;  /* 0x00000001321fa824 */ /* 0x000fe400020e0635 */
[----:B------:R-:W0:Y:S01]  /*8110*/  @!P3 LDC.64 R52, c[0x0][0x5c0] ;  /* 0x00017000ff34bb82 */ /* 0x000e220000000a00 */
[----:B-1----:R-:W-:Y:S02]  /*8120*/  F2FP.SATFINITE.E4M3.F32.PACK_AB_MERGE_C R51, RZ, R46, RZ ;  /* 0x0000002eff33723e */ /* 0x002fe400048070ff */
[----:B------:R-:W-:-:S03]  /*8130*/  PRMT R46, RZ, 0x7610, R46 ;  /* 0x00007610ff2e7816 */ /* 0x000fc6000000002e */
[----:B------:R1:W-:Y:S04]  /*8140*/  @!P2 STG.E.U8 desc[UR14][R30.64+0x19], R51 ;  /* 0x000019331e00a986 */ /* 0x0003e8000c10110e */
[----:B------:R-:W2:Y:S01]  /*8150*/  @!P3 LDG.E.U8 R46, desc[UR14][R28.64+0x20] ;  /* 0x0000200e1c2eb981 */ /* 0x000ea2000c1e1100 */
[----:B------:R-:W-:Y:S02]  /*8160*/  ISETP.LT.OR P2, PT, R36, 0x22, !P0 ;  /* 0x000000222400780c */ /* 0x000fe40004741670 */
[----:B-1----:R-:W-:Y:S02]  /*8170*/  PRMT R30, RZ, 0x7610, R30 ;  /* 0x00007610ff1e7816 */ /* 0x002fe4000000001e */
[----:B0-----:R-:W-:Y:S02]  /*8180*/  @!P3 IADD3 R48, P4, P5, R26, R52, R45 ;  /* 0x000000341a30b210 */ /* 0x001fe40007d9e02d */
[----:B--2---:R-:W-:-:S04]  /*8190*/  LOP3.LUT R46, R46, 0xff, RZ, 0xc0, !PT ;  /* 0x000000ff2e2e7812 */ /* 0x004fc800078ec0ff */
        /* <DEDUP_REMOVED lines=8> */
[----:B------:R-:W2:Y:S01]  /*8220*/  @!P2 LDG.E.U8 R30, desc[UR14][R28.64+0x21] ;  /* 0x0000210e1c1ea981 */ /* 0x000ea2000c1e1100 */
[----:B------:R-:W-:-:S13]  /*8230*/  ISETP.LT.OR P3, PT, R36, 0x21, !P1 ;  /* 0x000000212400780c */ /* 0x000fda0004f61670 */
[----:B------:R-:W3:Y:S01]  /*8240*/  @!P3 LDC.64 R54, c[0x0][0x5c0] ;  /* 0x00017000ff36bb82 */ /* 0x000ee20000000a00 */
[----:B--2---:R-:W-:-:S04]  /*8250*/  LOP3.LUT R30, R30, 0xff, RZ, 0xc0, !PT ;  /* 0x000000ff1e1e7812 */ /* 0x004fc800078ec0ff */
        /* <DEDUP_REMOVED lines=9> */
[----:B------:R-:W2:Y:S01]  /*82f0*/  @!P3 LDG.E.U8 R46, desc[UR14][R34.64+0x20] ;  /* 0x0000200e222eb981 */ /* 0x000ea2000c1e1100 */
[----:B------:R-:W-:Y:S02]  /*8300*/  @!P3 IADD3 R53, P4, P5, R45, R26, R39 ;  /* 0x0000001a2d35b210 */ /* 0x000fe40007d9e027 */
[----:B------:R-:W-:Y:S02]  /*8310*/  ISETP.LT.OR P2, PT, R36, 0x22, !P1 ;  /* 0x000000222400780c */ /* 0x000fe40004f41670 */
[----:B0-----:R-:W-:Y:S02]  /*8320*/  PRMT R30, RZ, 0x7610, R30 ;  /* 0x00007610ff1e7816 */ /* 0x001fe4000000001e */
[----:B--2---:R-:W-:-:S04]  /*8330*/  LOP3.LUT R46, R46, 0xff, RZ, 0xc0, !PT ;  /* 0x000000ff2e2e7812 */ /* 0x004fc800078ec0ff */
[----:B------:R-:W-:-:S05]  /*8340*/  F2FP.F16.E4M3.UNPACK_B R46, R46 ;  /* 0x0000002eff2e723e */ /* 0x000fca00020006ff */
[----:B------:R-:W-:-:S05]  /*8350*/  HADD2.F32 R46, -RZ, R46.H0_H0 ;  /* 0x2000002eff2e7230 */ /* 0x000fca0000004100 */
[----:B------:R-:W-:Y:S01]  /*8360*/  FMUL R49, R46, UR20 ;  /* 0x000000142e317c20 */ /* 0x000fe20008400000 */
[----:B------:R-:W-:Y:S02]  /*8370*/  @!P3 IADD3.X R46, R43, R42, R37, P4, P5 ;  /* 0x0000002a2b2eb210 */ /* 0x000fe400027ea425 */
[----:B---3--:R-:W-:Y:S01]  /*8380*/  @!P3 IADD3 R48, P4, R53, R54, RZ ;  /* 0x000000363530b210 */ /* 0x008fe20007f9e0ff */
        /* <DEDUP_REMOVED lines=145> */
[----:B------:R2:W3:Y:S01]  /*8ca0*/  @!P0 LDG.E.U8 R30, desc[UR14][R28.64+0x39] ;  /* 0x0000390e1c1e8981 */ /* 0x0004e2000c1e1100 */
[----:B------:R-:W-:Y:S02]  /*8cb0*/  ISETP.LT.OR P2, PT, R36, 0x39, !P1 ;  /* 0x000000392400780c */ /* 0x000fe40004f41670 */
[----:B--2---:R-:W-:Y:S02]  /*8cc0*/  PRMT R28, RZ, 0x7610, R28 ;  /* 0x00007610ff1c7816 */ /* 0x004fe4000000001c */
[----:B---3--:R-:W-:-:S04]  /*8cd0*/  LOP3.LUT R30, R30, 0xff, RZ, 0xc0, !PT ;  /* 0x000000ff1e1e7812 */ /* 0x008fc800078ec0ff */
[----:B------:R-:W-:-:S05]  /*8ce0*/  F2FP.F16.E4M3.UNPACK_B R30, R30 ;  /* 0x0000001eff1e723e */ /* 0x000fca00020006ff */
[----:B------:R-:W-:-:S05]  /*8cf0*/  HADD2.F32 R30, -RZ, R30.H0_H0 ;  /* 0x2000001eff1e7230 */ /* 0x000fca0000004100 */
[----:B------:R-:W-:Y:S01]  /*8d00*/  FMUL R46, R30, UR20 ;  /* 0x000000141e2e7c20 */ /* 0x000fe20008400000 */
[----:B0-----:R-:W-:-:S03]  /*8d10*/  @!P0 IADD3 R30, P3, P4, R26, R52, R45 ;  /* 0x000000341a1e8210 */ /* 0x001fc60007c7e02d */
[----:B------:R-:W-:Y:S01]  /*8d20*/  FFMA R46, R165, UR12, R46 ;  /* 0x0000000ca52e7c23 */ /* 0x000fe2000800002e */
[----:B------:R-:W-:Y:S02]  /*8d30*/  @!P0 IADD3.X R31, R42, R53, R43, P3, P4 ;  /* 0x000000352a1f8210 */ /* 0x000fe40001fe842b */
[----:B------:R-:W0:Y:S02]  /*8d40*/  @!P2 LDC.64 R52, c[0x0][0x5c0] ;  /* 0x00017000ff34ab82 */ /* 0x000e240000000a00 */
[----:B-1----:R-:W-:-:S05]  /*8d50*/  F2FP.SATFINITE.E4M3.F32.PACK_AB_MERGE_C R49, RZ, R46, RZ ;  /* 0x0000002eff31723e */ /* 0x002fca00048070ff */
[----:B------:R1:W-:Y:S04]  /*8d60*/  @!P0 STG.E.U8 desc[UR14][R30.64+0x39], R49 ;  /* 0x000039311e008986 */ /* 0x0003e8000c10110e */
[----:B------:R-:W2:Y:S01]  /*8d70*/  @!P2 LDG.E.U8 R28, desc[UR14][R34.64+0x38] ;  /* 0x0000380e221ca981 */ /* 0x000ea2000c1e1100 */
[----:B------:R-:W-:Y:S02]  /*8d80*/  @!P2 IADD3 R51, P0, P3, R45, R26, R39 ;  /* 0x0000001a2d33a210 */ /* 0x000fe40007b1e027 */
[----:B------:R-:W-:Y:S02]  /*8d90*/  ISETP.LT.OR P1, PT, R36, 0x3a, !P1 ;  /* 0x0000003a2400780c */ /* 0x000fe40004f21670 */
[----:B-1----:R-:W-:Y:S02]  /*8da0*/  @!P2 IADD3.X R30, R43, R42, R37, P0, P3 ;  /* 0x0000002a2b1ea210 */ /* 0x002fe400007e6425 */
[----:B--2---:R-:W-:-:S04]  /*8db0*/  LOP3.LUT R28, R28, 0xff, RZ, 0xc0, !PT ;  /* 0x000000ff1c1c7812 */ /* 0x004fc800078ec0ff */
[----:B------:R-:W-:-:S05]  /*8dc0*/  F2FP.F16.E4M3.UNPACK_B R28, R28 ;  /* 0x0000001cff1c723e */ /* 0x000fca00020006ff */
[----:B------:R-:W-:-:S05]  /*8dd0*/  HADD2.F32 R28, -RZ, R28.H0_H0 ;  /* 0x2000001cff1c7230 */ /* 0x000fca0000004100 */
[----:B------:R-:W-:Y:S01]  /*8de0*/  FMUL R29, R28, UR20 ;  /* 0x000000141c1d7c20 */ /* 0x000fe20008400000 */
[----:B0-----:R-:W-:Y:S02]  /*8df0*/  @!P2 IADD3 R28, P4, R51, R52, RZ ;  /* 0x00000034331ca210 */ /* 0x001fe40007f9e0ff */
[----:B------:R-:W0:Y:S01]  /*8e00*/  @!P1 LDC.64 R50, c[0x0][0x5c0] ;  /* 0x00017000ff329b82 */ /* 0x000e220000000a00 */
[----:B------:R-:W-:Y:S02]  /*8e10*/  FFMA R164, R164, UR12, R29 ;  /* 0x0000000ca4a47c23 */ /* 0x000fe4000800001d */
[----:B------:R-:W-:Y:S01]  /*8e20*/  @!P2 IMAD.X R29, R30, 0x1, R53, P4 ;  /* 0x000000011e1da824 */ /* 0x000fe200020e0635 */
[----:B------:R-:W-:Y:S02]  /*8e30*/  PRMT R30, RZ, 0x7610, R30 ;  /* 0x00007610ff1e7816 */ /* 0x000fe4000000001e */
[----:B------:R-:W-:-:S05]  /*8e40*/  F2FP.SATFINITE.E4M3.F32.PACK_AB_MERGE_C R49, RZ, R164, RZ ;  /* 0x000000a4ff31723e */ /* 0x000fca00048070ff */
[----:B------:R1:W-:Y:S04]  /*8e50*/  @!P2 STG.E.U8 desc[UR14][R28.64+0x38], R49 ;  /* 0x000038311c00a986 */ /* 0x0003e8000c10110e */
[----:B------:R0:W2:Y:S01]  /*8e60*/  @!P1 LDG.E.U8 R30, desc[UR14][R34.64+0x39] ;  /* 0x0000390e221e9981 */ /* 0x0000a2000c1e1100 */
[----:B------:R-:W-:Y:S02]  /*8e70*/  IADD3 R31, P0, R44, 0x100, RZ ;  /* 0x000001002c1f7810 */ /* 0x000fe40007f1e0ff */
[----:B------:R-:W-:-:S03]  /*8e80*/  @!P1 IADD3 R45, P4, P5, R45, R26, R39 ;  /* 0x0000001a2d2d9210 */ /* 0x000fc60007d9e027 */
[----:B------:R-:W-:Y:S01]  /*8e90*/  IMAD.X R46, RZ, RZ, R47, P0 ;  /* 0x000000ffff2e7224 */ /* 0x000fe200000e062f */
[----:B------:R-:W-:Y:S01]  /*8ea0*/  ISETP.GE.AND P0, PT, R38, 0x101, PT ;  /* 0x000001012600780c */ /* 0x000fe20003f06270 */
[----:B-1----:R-:W-:Y:S01]  /*8eb0*/  IMAD.WIDE.U32 R28, R31, UR6, R32 ;  /* 0x000000061f1c7c25 */ /* 0x002fe2000f8e0020 */
[----:B------:R-:W-:Y:S02]  /*8ec0*/  @!P1 IADD3.X R48, R43, R42, R37, P4, P5 ;  /* 0x0000002a2b309210 */ /* 0x000fe400027ea425 */
[----:B------:R-:W-:Y:S01]  /*8ed0*/  ISETP.LT.OR P2, PT, R36, 0x1, !P0 ;  /* 0x000000012400780c */ /* 0x000fe20004741670 */
[----:B------:R-:W-:Y:S01]  /*8ee0*/  IMAD R46, R46, UR6, RZ ;  /* 0x000000062e2e7c24 */ /* 0x000fe2000f8e02ff */
[----:B0-----:R-:W-:Y:S02]  /*8ef0*/  @!P1 IADD3 R34, P3, R45, R50, RZ ;  /* 0x000000322d229210 */ /* 0x001fe40007f7e0ff */
[----:B------:R-:W-:Y:S01]  /*8f00*/  IADD3 R28, P4, R28, UR10, RZ ;  /* 0x0000000a1c1c7c10 */ /* 0x000fe2000ff9e0ff */
[----:B------:R-:W-:-:S02]  /*8f10*/  IMAD R31, R31, UR7, R46 ;  /* 0x000000071f1f7c24 */ /* 0x000fc4000f8e022e */
[----:B------:R-:W-:-:S03]  /*8f20*/  @!P1 IMAD.X R35, R48, 0x1, R51, P3 ;  /* 0x0000000130239824 */ /* 0x000fc600018e0633 */
[----:B------:R-:W-:-:S03]  /*8f30*/  IADD3.X R29, R29, UR11, R31, P4, !PT ;  /* 0x0000000b1d1d7c10 */ /* 0x000fc6000a7fe41f */
[----:B------:R-:W0:Y:S01]  /*8f40*/  @!P2 LDC.64 R48, c[0x0][0x5c0] ;  /* 0x00017000ff30ab82 */ /* 0x000e220000000a00 */
[----:B--2---:R-:W-:-:S04]  /*8f50*/  LOP3.LUT R30, R30, 0xff, RZ, 0xc0, !PT ;  /* 0x000000ff1e1e7812 */ /* 0x004fc800078ec0ff */
[----:B------:R-:W-:-:S05]  /*8f60*/  F2FP.F16.E4M3.UNPACK_B R30, R30 ;  /* 0x0000001eff1e723e */ /* 0x000fca00020006ff */
[----:B------:R-:W-:-:S05]  /*8f70*/  HADD2.F32 R30, -RZ, R30.H0_H0 ;  /* 0x2000001eff1e7230 */ /* 0x000fca0000004100 */
[----:B------:R-:W-:-:S04]  /*8f80*/  FMUL R30, R30, UR20 ;  /* 0x000000141e1e7c20 */ /* 0x000fc80008400000 */
[----:B------:R-:W-:-:S05]  /*8f90*/  FFMA R30, R163, UR12, R30 ;  /* 0x0000000ca31e7c23 */ /* 0x000fca000800001e */
[----:B------:R-:W-:Y:S02]  /*8fa0*/  F2FP.SATFINITE.E4M3.F32.PACK_AB_MERGE_C R43, RZ, R30, RZ ;  /* 0x0000001eff2b723e */ /* 0x000fe400048070ff */
[----:B------:R-:W-:-:S03]  /*8fb0*/  PRMT R30, RZ, 0x7610, R30 ;  /* 0x00007610ff1e7816 */ /* 0x000fc6000000001e */
[----:B------:R1:W-:Y:S04]  /*8fc0*/  @!P1 STG.E.U8 desc[UR14][R34.64+0x39], R43 ;  /* 0x0000392b22009986 */ /* 0x0003e8000c10110e */
[----:B------:R-:W2:Y:S01]  /*8fd0*/  @!P2 LDG.E.U8 R30, desc[UR14][R28.64] ;  /* 0x0000000e1c1ea981 */ /* 0x000ea2000c1e1100 */
[----:B------:R-:W-:Y:S02]  /*8fe0*/  ISETP.LT.OR P3, PT, R36, 0x2, !P0 ;  /* 0x000000022400780c */ /* 0x000fe40004761670 */
[----:B-1----:R-:W-:Y:S02]  /*8ff0*/  PRMT R34, RZ, 0x7610, R34 ;  /* 0x00007610ff227816 */ /* 0x002fe40000000022 */
[----:B--2---:R-:W-:-:S04]  /*9000*/  LOP3.LUT R30, R30, 0xff, RZ, 0xc0, !PT ;  /* 0x000000ff1e1e7812 */ /* 0x004fc800078ec0ff */
[----:B------:R-:W-:-:S05]  /*9010*/  F2FP.F16.E4M3.UNPACK_B R30, R30 ;  /* 0x0000001eff1e723e */ /* 0x000fca00020006ff */
[----:B------:R-:W-:-:S05]  /*9020*/  HADD2.F32 R30, -RZ, R30.H0_H0 ;  /* 0x2000001eff1e7230 */ /* 0x000fca0000004100 */
[----:B------:R-:W-:Y:S01]  /*9030*/  FMUL R31, R30, UR20 ;  /* 0x000000141e1f7c20 */ /* 0x000fe20008400000 */
[----:B0-----:R-:W-:-:S03]  /*9040*/  @!P2 IADD3 R30, P1, P4, R26, R48, R41 ;  /* 0x000000301a1ea210 */ /* 0x001fc60007c3e029 */
[----:B------:R-:W-:Y:S01]  /*9050*/  FFMA R162, R162, UR12, R31 ;  /* 0x0000000ca2a27c23 */ /* 0x000fe2000800001f */
[----:B------:R-:W-:Y:S02]  /*9060*/  @!P2 IADD3.X R31, R42, R49, R40, P1, P4 ;  /* 0x000000312a1fa210 */ /* 0x000fe40000fe8428 */
[----:B------:R-:W0:Y:S02]  /*9070*/  @!P3 LDC.64 R48, c[0x0][0x5c0] ;  /* 0x00017000ff30bb82 */ /* 0x000e240000000a00 */
[----:B------:R-:W-:-:S05]  /*9080*/  F2FP.SATFINITE.E4M3.F32.PACK_AB_MERGE_C R45, RZ, R162, RZ ;  /* 0x000000a2ff2d723e */ /* 0x000fca00048070ff */
[----:B------:R1:W-:Y:S04]  /*9090*/  @!P2 STG.E.U8 desc[UR14][R30.64], R45 ;  /* 0x0000002d1e00a986 */ /* 0x0003e8000c10110e */
[----:B------:R-:W2:Y:S01]  /*90a0*/  @!P3 LDG.E.U8 R34, desc[UR14][R28.64+0x1] ;  /* 0x0000010e1c22b981 */ /* 0x000ea2000c1e1100 */
[----:B------:R-:W-:-:S05]  /*90b0*/  IADD3 R35, P1, R44, 0x108, RZ ;  /* 0x000001082c237810 */ /* 0x000fca0007f3e0ff */
[----:B------:R-:W-:Y:S01]  /*90c0*/  IMAD.X R43, RZ, RZ, R47, P1 ;  /* 0x000000ffff2b7224 */ /* 0x000fe200008e062f */
[----:B------:R-:W-:Y:S01]  /*90d0*/  ISETP.GE.AND P1, PT, R38, 0x109, PT ;  /* 0x000001092600780c */ /* 0x000fe20003f26270 */
[----:B-1----:R-:W-:-:S03]  /*90e0*/  IMAD.WIDE.U32 R30, R35, UR6, R32 ;  /* 0x00000006231e7c25 */ /* 0x002fc6000f8e0020 */
[----:B------:R-:W-:Y:S01]  /*90f0*/  ISETP.LT.OR P2, PT, R36, 0x1, !P1 ;  /* 0x000000012400780c */ /* 0x000fe20004f41670 */
[----:B------:R-:W-:Y:S01]  /*9100*/  IMAD R46, R43, UR6, RZ ;  /* 0x000000062b2e7c24 */ /* 0x000fe2000f8e02ff */
[----:B0-----:R-:W-:-:S03]  /*9110*/  @!P3 IADD3 R48, P4, P5, R26, R48, R41 ;  /* 0x000000301a30b210 */ /* 0x001fc60007d9e029 */
[----:B------:R-:W-:Y:S01]  /*9120*/  IMAD R35, R35, UR7, R46 ;  /* 0x0000000723237c24 */ /* 0x000fe2000f8e022e */
[----:B------:R-:W-:Y:S02]  /*9130*/  @!P3 IADD3.X R49, R42, R49, R40, P4, P5 ;  /* 0x000000312a31b210 */ /* 0x000fe400027ea428 */
[----:B------:R-:W-:-:S04]  /*9140*/  IADD3 R30, P4, R30, UR10, RZ ;  /* 0x0000000a1e1e7c10 */ /* 0x000fc8000ff9e0ff */
[----:B------:R-:W-:Y:S01]  /*9150*/  IADD3.X R31, R31, UR11, R35, P4, !PT ;  /* 0x0000000b1f1f7c10 */ /* 0x000fe2000a7fe423 */
        /* <DEDUP_REMOVED lines=10> */
[----:B------:R-:W-:Y:S02]  /*9200*/  @!P2 IADD3 R43, P4, P5, R41, R26, R39 ;  /* 0x0000001a292ba210 */ /* 0x000fe40007d9e027 */
[----:B------:R-:W-:Y:S02]  /*9210*/  ISETP.LT.OR P3, PT, R36, 0x2, !P1 ;  /* 0x000000022400780c */ /* 0x000fe40004f61670 */
[----:B------:R-:W-:-:S11]  /*9220*/  @!P2 IADD3.X R46, R40, R42, R37, P4, P5 ;  /* 0x0000002a282ea210 */ /* 0x000fd600027ea425 */
[----:B------:R-:W3:Y:S01]  /*9230*/  @!P3 LDC.64 R52, c[0x0][0x5c0] ;  /* 0x00017000ff34bb82 */ /* 0x000ee20000000a00 */
[----:B--2---:R-:W-:-:S04]  /*9240*/  LOP3.LUT R34, R34, 0xff, RZ, 0xc0, !PT ;  /* 0x000000ff22227812 */ /* 0x004fc800078ec0ff */
[----:B------:R-:W-:-:S05]  /*9250*/  F2FP.F16.E4M3.UNPACK_B R34, R34 ;  /* 0x00000022ff22723e */ /* 0x000fca00020006ff */
[----:B------:R-:W-:-:S05]  /*9260*/  HADD2.F32 R34, -RZ, R34.H0_H0 ;  /* 0x20000022ff227230 */ /* 0x000fca0000004100 */
[----:B------:R-:W-:Y:S01]  /*9270*/  FMUL R35, R34, UR20 ;  /* 0x0000001422237c20 */ /* 0x000fe20008400000 */
[----:B0-----:R-:W-:Y:S02]  /*9280*/  @!P2 IADD3 R34, P4, R43, R50, RZ ;  /* 0x000000322b22a210 */ /* 0x001fe40007f9e0ff */
[----:B------:R-:W-:Y:S01]  /*9290*/  PRMT R43, RZ, 0x7610, R43 ;  /* 0x00007610ff2b7816 */ /* 0x000fe2000000002b */
[----:B------:R-:W-:Y:S02]  /*92a0*/  FFMA R160, R160, UR12, R35 ;  /* 0x0000000ca0a07c23 */ /* 0x000fe40008000023 */
[----:B------:R-:W-:-:S03]  /*92b0*/  @!P2 IMAD.X R35, R46, 0x1, R51, P4 ;  /* 0x000000012e23a824 */ /* 0x000fc600020e0633 */
[----:B-1----:R-:W-:-:S05]  /*92c0*/  F2FP.SATFINITE.E4M3.F32.PACK_AB_MERGE_C R45, RZ, R160, RZ ;  /* 0x000000a0ff2d723e */ /* 0x002fca00048070ff */
[----:B------:R0:W-:Y:S04]  /*92d0*/  @!P2 STG.E.U8 desc[UR14][R34.64], R45 ;  /* 0x0000002d2200a986 */ /* 0x0001e8000c10110e */
[----:B------:R-:W2:Y:S01]  /*92e0*/  @!P3 LDG.E.U8 R43, desc[UR14][R30.64+0x1] ;  /* 0x0000010e1e2bb981 */ /* 0x000ea2000c1e1100 */
[----:B------:R-:W-:Y:S02]  /*92f0*/  @!P3 IADD3 R49, P4, P5, R41, R26, R39 ;  /* 0x0000001a2931b210 */ /* 0x000fe40007d9e027 */
[----:B------:R-:W-:Y:S02]  /*9300*/  ISETP.LT.OR P2, PT, R36, 0x9, !P0 ;  /* 0x000000092400780c */ /* 0x000fe40004741670 */
[----:B------:R-:W-:Y:S02]  /*9310*/  @!P3 IADD3.X R50, R40, R42, R37, P4, P5 ;  /* 0x0000002a2832b210 */ /* 0x000fe400027ea425 */
[----:B---3--:R-:W-:-:S02]  /*9320*/  @!P3 IADD3 R48, P4, R49, R52, RZ ;  /* 0x000000343130b210 */ /* 0x008fc40007f9e0ff */
[----:B0-----:R-:W-:-:S03]  /*9330*/  PRMT R34, RZ, 0x7610, R34 ;  /* 0x00007610ff227816 */ /* 0x001fc60000000022 */
[----:B------:R-:W-:-:S04]  /*9340*/  @!P3 IMAD.X R49, R50, 0x1, R53, P4 ;  /* 0x000000013231b824 */ /* 0x000fc800020e0635 */
[----:B------:R-:W0:Y:S01]  /*9350*/  @!P2 LDC.64 R50, c[0x0][0x5c0] ;  /* 0x00017000ff32ab82 */ /* 0x000e220000000a00 */
[----:B--2---:R-:W-:-:S04]  /*9360*/  LOP3.LUT R43, R43, 0xff, RZ, 0xc0, !PT ;  /* 0x000000ff2b2b7812 */ /* 0x004fc800078ec0ff */
[----:B------:R-:W-:-:S05]  /*9370*/  F2FP.F16.E4M3.UNPACK_B R43, R43 ;  /* 0x0000002bff2b723e */ /* 0x000fca00020006ff */
[----:B------:R-:W-:-:S05]  /*9380*/  HADD2.F32 R43, -RZ, R43.H0_H0 ;  /* 0x2000002bff2b7230 */ /* 0x000fca0000004100 */
[----:B------:R-:W-:-:S04]  /*9390*/  FMUL R46, R43, UR20 ;  /* 0x000000142b2e7c20 */ /* 0x000fc80008400000 */
[----:B------:R-:W-:-:S05]  /*93a0*/  FFMA R46, R159, UR12, R46 ;  /* 0x0000000c9f2e7c23 */ /* 0x000fca000800002e */
[----:B------:R-:W-:-:S05]  /*93b0*/  F2FP.SATFINITE.E4M3.F32.PACK_AB_MERGE_C R43, RZ, R46, RZ ;  /* 0x0000002eff2b723e */ /* 0x000fca00048070ff */
[----:B------:R1:W-:Y:S04]  /*93c0*/  @!P3 STG.E.U8 desc[UR14][R48.64+0x1], R43 ;  /* 0x0000012b3000b986 */ /* 0x0003e8000c10110e */
[----:B------:R-:W2:Y:S01]  /*93d0*/  @!P2 LDG.E.U8 R34, desc[UR14][R28.64+0x8] ;  /* 0x0000080e1c22a981 */ /* 0x000ea2000c1e1100 */
[----:B------:R-:W-:Y:S02]  /*93e0*/  ISETP.LT.OR P3, PT, R36, 0xa, !P0 ;  /* 0x0000000a2400780c */ /* 0x000fe40004761670 */
[----:B-1----:R-:W-:-:S11]  /*93f0*/  PRMT R43, RZ, 0x7610, R43 ;  /* 0x00007610ff2b7816 */ /* 0x002fd6000000002b */
[----:B------:R-:W1:Y:S01]  /*9400*/  @!P3 LDC.64 R48, c[0x0][0x5c0] ;  /* 0x00017000ff30bb82 */ /* 0x000e620000000a00 */
[----:B--2---:R-:W-:-:S04]  /*9410*/  LOP3.LUT R34, R34, 0xff, RZ, 0xc0, !PT ;  /* 0x000000ff22227812 */ /* 0x004fc800078ec0ff */
[----:B------:R-:W-:-:S05]  /*9420*/  F2FP.F16.E4M3.UNPACK_B R34, R34 ;  /* 0x00000022ff22723e */ /* 0x000fca00020006ff */
[----:B------:R-:W-:-:S05]  /*9430*/  HADD2.F32 R34, -RZ, R34.H0_H0 ;  /* 0x20000022ff227230 */ /* 0x000fca0000004100 */
[----:B------:R-:W-:Y:S01]  /*9440*/  FMUL R35, R34, UR20 ;  /* 0x0000001422237c20 */ /* 0x000fe20008400000 */
[----:B0-----:R-:W-:-:S03]  /*9450*/  @!P2 IADD3 R34, P4, P5, R26, R50, R41 ;  /* 0x000000321a22a210 */ /* 0x001fc60007d9e029 */
[----:B------:R-:W-:Y:S01]  /*9460*/  FFMA R158, R158, UR12, R35 ;  /* 0x0000000c9e9e7c23 */ /* 0x000fe20008000023 */
[----:B------:R-:W-:-:S04]  /*9470*/  @!P2 IADD3.X R35, R42, R51, R40, P4, P5 ;  /* 0x000000332a23a210 */ /* 0x000fc800027ea428 */
[----:B------:R-:W-:-:S05]  /*9480*/  F2FP.SATFINITE.E4M3.F32.PACK_AB_MERGE_C R45, RZ, R158, RZ ;  /* 0x0000009eff2d723e */ /* 0x000fca00048070ff */
[----:B------:R0:W-:Y:S04]  /*9490*/  @!P2 STG.E.U8 desc[UR14][R34.64+0x8], R45 ;  /* 0x0000082d2200a986 */ /* 0x0001e8000c10110e */
[----:B------:R-:W2:Y:S01]  /*94a0*/  @!P3 LDG.E.U8 R43, desc[UR14][R28.64+0x9] ;  /* 0x0000090e1c2bb981 */ /* 0x000ea2000c1e1100 */
[----:B------:R-:W-:Y:S02]  /*94b0*/  ISETP.LT.OR P2, PT, R36, 0x9, !P1 ;  /* 0x000000092400780c */ /* 0x000fe40004f41670 */
[----:B-1----:R-:W-:-:S04]  /*94c0*/  @!P3 IADD3 R48, P4, P5, R26, R48, R41 ;  /* 0x000000301a30b210 */ /* 0x002fc80007d9e029 */
[----:B------:R-:W-:Y:S02]  /*94d0*/  @!P3 IADD3.X R49, R42, R49, R40, P4, P5 ;  /* 0x000000312a31b210 */ /* 0x000fe400027ea428 */
[----:B0-----:R-:W-:-:S05]  /*94e0*/  PRMT R34, RZ, 0x7610, R34 ;  /* 0x00007610ff227816 */ /* 0x001fca0000000022 */
        /* <DEDUP_REMOVED lines=9> */
[----:B------:R-:W-:Y:S02]  /*9580*/  @!P2 IADD3 R45, P4, P5, R41, R26, R39 ;  /* 0x0000001a292da210 */ /* 0x000fe40007d9e027 */
[----:B------:R-:W-:Y:S02]  /*9590*/  ISETP.LT.OR P3, PT, R36, 0xa, !P1 ;  /* 0x0000000a2400780c */ /* 0x000fe40004f61670 */
[----:B------:R-:W-:Y:S02]  /*95a0*/  @!P2 IADD3.X R46, R40, R42, R37, P4, P5 ;  /* 0x0000002a282ea210 */ /* 0x000fe400027ea425 */
[----:B-1----:R-:W-:-:S09]  /*95b0*/  PRMT R43, RZ, 0x7610, R43 ;  /* 0x00007610ff2b7816 */ /* 0x002fd2000000002b */
[----:B------:R-:W1:Y:S01]  /*95c0*/  @!P3 LDC.64 R52, c[0x0][0x5c0] ;  /* 0x00017000ff34bb82 */ /* 0x000e620000000a00 */
[----:B--2---:R-:W-:-:S04]  /*95d0*/  LOP3.LUT R34, R34, 0xff, RZ, 0xc0, !PT ;  /* 0x000000ff22227812 */ /* 0x004fc800078ec0ff */
[----:B------:R-:W-:-:S05]  /*95e0*/  F2FP.F16.E4M3.UNPACK_B R34, R34 ;  /* 0x00000022ff22723e */ /* 0x000fca00020006ff */
[----:B------:R-:W-:-:S05]  /*95f0*/  HADD2.F32 R34, -RZ, R34.H0_H0 ;  /* 0x20000022ff227230 */ /* 0x000fca0000004100 */
[----:B------:R-:W-:Y:S01]  /*9600*/  FMUL R35, R34, UR20 ;  /* 0x0000001422237c20 */ /* 0x000fe20008400000 */
[----:B0-----:R-:W-:-:S03]  /*9610*/  @!P2 IADD3 R34, P4, R45, R50, RZ ;  /* 0x000000322d22a210 */ /* 0x001fc60007f9e0ff */
[----:B------:R-:W-:Y:S02]  /*9620*/  FFMA R156, R156, UR12, R35 ;  /* 0x0000000c9c9c7c23 */ /* 0x000fe40008000023 */
[----:B------:R-:W-:-:S03]  /*9630*/  @!P2 IMAD.X R35, R46, 0x1, R51, P4 ;  /* 0x000000012e23a824 */ /* 0x000fc600020e0633 */
[----:B------:R-:W-:-:S05]  /*9640*/  F2FP.SATFINITE.E4M3.F32.PACK_AB_MERGE_C R45, RZ, R156, RZ ;  /* 0x0000009cff2d723e */ /* 0x000fca00048070ff */
[----:B------:R0:W-:Y:S04]  /*9650*/  @!P2 STG.E.U8 desc[UR14][R34.64+0x8], R45 ;  /* 0x0000082d2200a986 */ /* 0x0001e8000c10110e */
[----:B------:R-:W2:Y:S01]  /*9660*/  @!P3 LDG.E.U8 R43, desc[UR14][R30.64+0x9] ;  /* 0x0000090e1e2bb981 */ /* 0x000ea2000c1e1100 */
[----:B------:R-:W-:Y:S02]  /*9670*/  @!P3 IADD3 R49, P4, P5, R41, R26, R39 ;  /* 0x0000001a2931b210 */ /* 0x000fe40007d9e027 */
[----:B------:R-:W-:Y:S02]  /*9680*/  ISETP.LT.OR P2, PT, R36, 0x11, !P0 ;  /* 0x000000112400780c */ /* 0x000fe40004741670 */
[----:B------:R-:W-:Y:S02]  /*9690*/  @!P3 IADD3.X R50, R40, R42, R37, P4, P5 ;  /* 0x0000002a2832b210 */ /* 0x000fe400027ea425 */
[----:B-1----:R-:W-:-:S02]  /*96a0*/  @!P3 IADD3 R48, P4, R49, R52, RZ ;  /* 0x000000343130b210 */ /* 0x002fc40007f9e0ff */
        /* <DEDUP_REMOVED lines=55> */
[----:B-1----:R-:W-:-:S05]  /*9a20*/  @!P3 IADD3 R48, P4, R49, R52, RZ ;  /* 0x000000343130b210 */ /* 0x002fca0007f9e0ff */
[----:B------:R-:W-:-:S04]  /*9a30*/  @!P3 IMAD.X R49, R50, 0x1, R53, P4 ;  /* 0x000000013231b824 */ /* 0x000fc800020e0635 */
[----:B0-----:R-:W0:Y:S01]  /*9a40*/  @!P2 LDC.64 R34, c[0x0][0x5c0] ;  /* 0x00017000ff22ab82 */ /* 0x001e220000000a00 */
[----:B--2---:R-:W-:-:S04]  /*9a50*/  LOP3.LUT R43, R43, 0xff, RZ, 0xc0, !PT ;  /* 0x000000ff2b2b7812 */ /* 0x004fc800078ec0ff */
[----:B------:R-:W-:-:S05]  /*9a60*/  F2FP.F16.E4M3.UNPACK_B R43, R43 ;  /* 0x0000002bff2b723e */ /* 0x000fca00020006ff */
[----:B------:R-:W-:-:S05]  /*9a70*/  HADD2.F32 R43, -RZ, R43.H0_H0 ;  /* 0x2000002bff2b7230 */ /* 0x000fca0000004100 */
[----:B------:R-:W-:-:S04]  /*9a80*/  FMUL R46, R43, UR20 ;  /* 0x000000142b2e7c20 */ /* 0x000fc80008400000 */
[----:B------:R-:W-:Y:S01]  /*9a90*/  FFMA R46, R23, UR12, R46 ;  /* 0x0000000c172e7c23 */ /* 0x000fe2000800002e */
[----:B------:R-:W-:-:S04]  /*9aa0*/  PRMT R23, RZ, 0x7610, R23 ;  /* 0x00007610ff177816 */ /* 0x000fc80000000017 */
[----:B------:R-:W-:-:S05]  /*9ab0*/  F2FP.SATFINITE.E4M3.F32.PACK_AB_MERGE_C R43, RZ, R46, RZ ;  /* 0x0000002eff2b723e */ /* 0x000fca00048070ff */
[----:B------:R1:W-:Y:S04]  /*9ac0*/  @!P3 STG.E.U8 desc[UR14][R48.64+0x11], R43 ;  /* 0x0000112b3000b986 */ /* 0x0003e8000c10110e */
[----:B------:R-:W2:Y:S01]  /*9ad0*/  @!P2 LDG.E.U8 R23, desc[UR14][R28.64+0x18] ;  /* 0x0000180e1c17a981 */ /* 0x000ea2000c1e1100 */
[----:B------:R-:W-:Y:S02]  /*9ae0*/  ISETP.LT.OR P3, PT, R36, 0x1a, !P0 ;  /* 0x0000001a2400780c */ /* 0x000fe40004761670 */
[----:B0-----:R-:W-:-:S04]  /*9af0*/  @!P2 IADD3 R34, P4, P5, R26, R34, R41 ;  /* 0x000000221a22a210 */ /* 0x001fc80007d9e029 */
[----:B------:R-:W-:-:S07]  /*9b00*/  @!P2 IADD3.X R35, R42, R35, R40, P4, P5 ;  /* 0x000000232a23a210 */ /* 0x000fce00027ea428 */
[----:B-1----:R-:W0:Y:S01]  /*9b10*/  @!P3 LDC.64 R48, c[0x0][0x5c0] ;  /* 0x00017000ff30bb82 */ /* 0x002e220000000a00 */
        /* <DEDUP_REMOVED lines=10> */
[----:B--2---:R-:W-:-:S04]  /*9bc0*/  LOP3.LUT R22, R22, 0xff, RZ, 0xc0, !PT ;  /* 0x000000ff16167812 */ /* 0x004fc800078ec0ff */
[----:B------:R-:W-:-:S05]  /*9bd0*/  F2FP.F16.E4M3.UNPACK_B R22, R22 ;  /* 0x00000016ff16723e */ /* 0x000fca00020006ff */
[----:B------:R-:W-:-:S05]  /*9be0*/  HADD2.F32 R22, -RZ, R22.H0_H0 ;  /* 0x20000016ff167230 */ /* 0x000fca0000004100 */
[----:B------:R-:W-:Y:S01]  /*9bf0*/  FMUL R46, R22, UR20 ;  /* 0x00000014162e7c20 */ /* 0x000fe20008400000 */
[----:B0-----:R-:W-:-:S03]  /*9c00*/  @!P3 IADD3 R22, P4, P5, R26, R48, R41 ;  /* 0x000000301a16b210 */ /* 0x001fc60007d9e029 */
[----:B------:R-:W-:Y:S01]  /*9c10*/  FFMA R46, R21, UR12, R46 ;  /* 0x0000000c152e7c23 */ /* 0x000fe2000800002e */
[----:B------:R-:W-:Y:S02]  /*9c20*/  @!P3 IADD3.X R23, R42, R49, R40, P4, P5 ;  /* 0x000000312a17b210 */ /* 0x000fe400027ea428 */
[----:B------:R-:W-:Y:S01]  /*9c30*/  PRMT R21, RZ, 0x7610, R21 ;  /* 0x00007610ff157816 */ /* 0x000fe20000000015 */
[----:B------:R-:W0:Y:S01]  /*9c40*/  @!P2 LDC.64 R48, c[0x0][0x5c0] ;  /* 0x00017000ff30ab82 */ /* 0x000e220000000a00 */
[----:B-1----:R-:W-:-:S05]  /*9c50*/  F2FP.SATFINITE.E4M3.F32.PACK_AB_MERGE_C R43, RZ, R46, RZ ;  /* 0x0000002eff2b723e */ /* 0x002fca00048070ff */
[----:B------:R1:W-:Y:S04]  /*9c60*/  @!P3 STG.E.U8 desc[UR14][R22.64+0x19], R43 ;  /* 0x0000192b1600b986 */ /* 0x0003e8000c10110e */
[----:B------:R-:W2:Y:S01]  /*9c70*/  @!P2 LDG.E.U8 R21, desc[UR14][R30.64+0x18] ;  /* 0x0000180e1e15a981 */ /* 0x000ea2000c1e1100 */
[----:B------:R-:W-:Y:S02]  /*9c80*/  @!P2 IADD3 R35, P4, P5, R41, R26, R39 ;  /* 0x0000001a2923a210 */ /* 0x000fe40007d9e027 */
[----:B------:R-:W-:Y:S02]  /*9c90*/  ISETP.LT.OR P3, PT, R36, 0x1a, !P1 ;  /* 0x0000001a2400780c */ /* 0x000fe40004f61670 */
[----:B------:R-:W-:Y:S02]  /*9ca0*/  @!P2 IADD3.X R46, R40, R42, R37, P4, P5 ;  /* 0x0000002a282ea210 */ /* 0x000fe400027ea425 */
[----:B0-----:R-:W-:-:S05]  /*9cb0*/  @!P2 IADD3 R34, P4, R35, R48, RZ ;  /* 0x000000302322a210 */ /* 0x001fca0007f9e0ff */
[----:B------:R-:W-:-:S04]  /*9cc0*/  @!P2 IMAD.X R35, R46, 0x1, R49, P4 ;  /* 0x000000012e23a824 */ /* 0x000fc800020e0631 */
[----:B------:R-:W0:Y:S01]  /*9cd0*/  @!P3 LDC.64 R48, c[0x0][0x5c0] ;  /* 0x00017000ff30bb82 */ /* 0x000e220000000a00 */
[----:B--2---:R-:W-:-:S04]  /*9ce0*/  LOP3.LUT R21, R21, 0xff, RZ, 0xc0, !PT ;  /* 0x000000ff15157812 */ /* 0x004fc800078ec0ff */
[----:B------:R-:W-:-:S05]  /*9cf0*/  F2FP.F16.E4M3.UNPACK_B R21, R21 ;  /* 0x00000015ff15723e */ /* 0x000fca00020006ff */
[----:B------:R-:W-:-:S05]  /*9d00*/  HADD2.F32 R21, -RZ, R21.H0_H0 ;  /* 0x20000015ff157230 */ /* 0x000fca0000004100 */
[----:B------:R-:W-:-:S04]  /*9d10*/  FMUL R21, R21, UR20 ;  /* 0x0000001415157c20 */ /* 0x000fc80008400000 */
[----:B------:R-:W-:Y:S01]  /*9d20*/  FFMA R21, R20, UR12, R21 ;  /* 0x0000000c14157c23 */ /* 0x000fe20008000015 */
[----:B------:R-:W-:-:S04]  /*9d30*/  PRMT R20, RZ, 0x7610, R20 ;  /* 0x00007610ff147816 */ /* 0x000fc80000000014 */
[----:B-1----:R-:W-:-:S05]  /*9d40*/  F2FP.SATFINITE.E4M3.F32.PACK_AB_MERGE_C R23, RZ, R21, RZ ;  /* 0x00000015ff17723e */ /* 0x002fca00048070ff */
        /* <DEDUP_REMOVED lines=10> */
[----:B------:R-:W-:Y:S01]  /*9df0*/  FFMA R22, R19, UR12, R22 ;  /* 0x0000000c13167c23 */ /* 0x000fe20008000016 */
[----:B------:R-:W-:Y:S01]  /*9e00*/  PRMT R19, RZ, 0x7610, R19 ;  /* 0x00007610ff137816 */ /* 0x000fe20000000013 */
[----:B------:R-:W-:-:S03]  /*9e10*/  @!P3 IMAD.X R21, R46, 0x1, R49, P4 ;  /* 0x000000012e15b824 */ /* 0x000fc600020e0631 */
[----:B-1----:R-:W-:Y:S02]  /*9e20*/  F2FP.SATFINITE.E4M3.F32.PACK_AB_MERGE_C R35, RZ, R22, RZ ;  /* 0x00000016ff23723e */ /* 0x002fe400048070ff */
[----:B------:R-:W0:Y:S03]  /*9e30*/  @!P2 LDC.64 R22, c[0x0][0x5c0] ;  /* 0x00017000ff16ab82 */ /* 0x000e260000000a00 */
[----:B------:R1:W-:Y:S04]  /*9e40*/  @!P3 STG.E.U8 desc[UR14][R20.64+0x19], R35 ;  /* 0x000019231400b986 */ /* 0x0003e8000c10110e */
[----:B------:R-:W2:Y:S01]  /*9e50*/  @!P2 LDG.E.U8 R19, desc[UR14][R28.64+0x20] ;  /* 0x0000200e1c13a981 */ /* 0x000ea2000c1e1100 */
[----:B------:R-:W-:-:S13]  /*9e60*/  ISETP.LT.OR P3, PT, R36, 0x22, !P0 ;  /* 0x000000222400780c */ /* 0x000fda0004761670 */
[----:B-1----:R-:W1:Y:S01]  /*9e70*/  @!P3 LDC.64 R34, c[0x0][0x5c0] ;  /* 0x00017000ff22bb82 */ /* 0x002e620000000a00 */
[----:B0-----:R-:W-:-:S04]  /*9e80*/  @!P2 IADD3 R22, P4, P5, R26, R22, R41 ;  /* 0x000000161a16a210 */ /* 0x001fc80007d9e029 */
[----:B------:R-:W-:Y:S02]  /*9e90*/  @!P2 IADD3.X R23, R42, R23, R40, P4, P5 ;  /* 0x000000172a17a210 */ /* 0x000fe400027ea428 */
        /* <DEDUP_REMOVED lines=14> */
[----:B-1----:R-:W-:-:S03]  /*9f80*/  @!P3 IADD3 R18, P4, P5, R26, R34, R41 ;  /* 0x000000221a12b210 */ /* 0x002fc60007d9e029 */
[----:B------:R-:W-:Y:S01]  /*9f90*/  FFMA R20, R17, UR12, R20 ;  /* 0x0000000c11147c23 */ /* 0x000fe20008000014 */
[----:B------:R-:W-:Y:S02]  /*9fa0*/  @!P3 IADD3.X R19, R42, R35, R40, P4, P5 ;  /* 0x000000232a13b210 */ /* 0x000fe400027ea428 */
[----:B------:R-:W-:Y:S01]  /*9fb0*/  PRMT R17, RZ, 0x7610, R17 ;  /* 0x00007610ff117816 */ /* 0x000fe20000000011 */
[----:B------:R-:W1:Y:S01]  /*9fc0*/  @!P2 LDC.64 R34, c[0x0][0x5c0] ;  /* 0x00017000ff22ab82 */ /* 0x000e620000000a00 */
[----:B0-----:R-:W-:-:S05]  /*9fd0*/  F2FP.SATFINITE.E4M3.F32.PACK_AB_MERGE_C R23, RZ, R20, RZ ;  /* 0x00000014ff17723e */ /* 0x001fca00048070ff */
[----:B------:R0:W-:Y:S04]  /*9fe0*/  @!P3 STG.E.U8 desc[UR14][R18.64+0x21], R23 ;  /* 0x000021171200b986 */ /* 0x0001e8000c10110e */
[----:B------:R-:W2:Y:S01]  /*9ff0*/  @!P2 LDG.E.U8 R17, desc[UR14][R30.64+0x20] ;  /* 0x0000200e1e11a981 */ /* 0x000ea2000c1e1100 */
[----:B------:R-:W-:Y:S02]  /*a000*/  @!P2 IADD3 R21, P4, P5, R41, R26, R39 ;  /* 0x0000001a2915a210 */ /* 0x000fe40007d9e027 */
[----:B------:R-:W-:Y:S02]  /*a010*/  ISETP.LT.OR P3, PT, R36, 0x22, !P1 ;  /* 0x000000222400780c */ /* 0x000fe40004f61670 */
[----:B------:R-:W-:Y:S02]  /*a020*/  @!P2 IADD3.X R22, R40, R42, R37, P4, P5 ;  /* 0x0000002a2816a210 */ /* 0x000fe400027ea425 */
[----:B-1----:R-:W-:-:S05]  /*a030*/  @!P2 IADD3 R20, P4, R21, R34, RZ ;  /* 0x000000221514a210 */ /* 0x002fca0007f9e0ff */
[----:B------:R-:W-:-:S04]  /*a040*/  @!P2 IMAD.X R21, R22, 0x1, R35, P4 ;  /* 0x000000011615a824 */ /* 0x000fc800020e0623 */
[----:B------:R-:W1:Y:S01]  /*a050*/  @!P3 LDC.64 R34, c[0x0][0x5c0] ;  /* 0x00017000ff22bb82 */ /* 0x000e620000000a00 */
[----:B--2---:R-:W-:-:S04]  /*a060*/  LOP3.LUT R17, R17, 0xff, RZ, 0xc0, !PT ;  /* 0x000000ff11117812 */ /* 0x004fc800078ec0ff */
[----:B------:R-:W-:-:S05]  /*a070*/  F2FP.F16.E4M3.UNPACK_B R17, R17 ;  /* 0x00000011ff11723e */ /* 0x000fca00020006ff */
[----:B------:R-:W-:-:S05]  /*a080*/  HADD2.F32 R17, -RZ, R17.H0_H0 ;  /* 0x20000011ff117230 */ /* 0x000fca0000004100 */
[----:B------:R-:W-:-:S04]  /*a090*/  FMUL R17, R17, UR20 ;  /* 0x0000001411117c20 */ /* 0x000fc80008400000 */
[----:B------:R-:W-:Y:S01]  /*a0a0*/  FFMA R17, R16, UR12, R17 ;  /* 0x0000000c10117c23 */ /* 0x000fe20008000011 */
[----:B------:R-:W-:-:S04]  /*a0b0*/  PRMT R16, RZ, 0x7610, R16 ;  /* 0x00007610ff107816 */ /* 0x000fc80000000010 */
[----:B0-----:R-:W-:-:S05]  /*a0c0*/  F2FP.SATFINITE.E4M3.F32.PACK_AB_MERGE_C R19, RZ, R17, RZ ;  /* 0x00000011ff13723e */ /* 0x001fca00048070ff */
        /* <DEDUP_REMOVED lines=9> */
[----:B-1----:R-:W-:-:S03]  /*a160*/  @!P3 IADD3 R16, P4, R17, R34, RZ ;  /* 0x000000221110b210 */ /* 0x002fc60007f9e0ff */
[----:B------:R-:W-:Y:S01]  /*a170*/  FFMA R18, R15, UR12, R18 ;  /* 0x0000000c0f127c23 */ /* 0x000fe20008000012 */
[----:B------:R-:W-:Y:S01]  /*a180*/  PRMT R15, RZ, 0x7610, R15 ;  /* 0x00007610ff0f7816 */ /* 0x000fe2000000000f */
[----:B------:R-:W-:-:S03]  /*a190*/  @!P3 IMAD.X R17, R22, 0x1, R35, P4 ;  /* 0x000000011611b824 */ /* 0x000fc600020e0623 */
[----:B0-----:R-:W-:Y:S02]  /*a1a0*/  F2FP.SATFINITE.E4M3.F32.PACK_AB_MERGE_C R21, RZ, R18, RZ ;  /* 0x00000012ff15723e */ /* 0x001fe400048070ff */
        /* <DEDUP_REMOVED lines=143> */
[----:B-1----:R-:W-:Y:S02]  /*aaa0*/  @!P2 IADD3 R8, P4, R9, R12, RZ ;  /* 0x0000000c0908a210 */ /* 0x002fe40007f9e0ff */
[----:B--2---:R-:W-:-:S04]  /*aab0*/  LOP3.LUT R5, R5, 0xff, RZ, 0xc0, !PT ;  /* 0x000000ff05057812 */ /* 0x004fc800078ec0ff */
[----:B------:R-:W-:-:S05]  /*aac0*/  F2FP.F16.E4M3.UNPACK_B R5, R5 ;  /* 0x00000005ff05723e */ /* 0x000fca00020006ff */
[----:B------:R-:W-:-:S05]  /*aad0*/  HADD2.F32 R5, -RZ, R5.H0_H0 ;  /* 0x20000005ff057230 */ /* 0x000fca0000004100 */
[----:B------:R-:W-:-:S04]  /*aae0*/  FMUL R5, R5, UR20 ;  /* 0x0000001405057c20 */ /* 0x000fc80008400000 */
[----:B------:R-:W-:Y:S01]  /*aaf0*/  FFMA R5, R4, UR12, R5 ;  /* 0x0000000c04057c23 */ /* 0x000fe20008000005 */
[----:B------:R-:W-:-:S04]  /*ab00*/  @!P2 IADD3.X R4, R40, R42, R37, P0, P3 ;  /* 0x0000002a2804a210 */ /* 0x000fc800007e6425 */
[----:B0-----:R-:W-:Y:S01]  /*ab10*/  F2FP.SATFINITE.E4M3.F32.PACK_AB_MERGE_C R11, RZ, R5, RZ ;  /* 0x00000005ff0b723e */ /* 0x001fe200048070ff */
[----:B------:R-:W-:Y:S01]  /*ab20*/  @!P2 IMAD.X R9, R4, 0x1, R13, P4 ;  /* 0x000000010409a824 */ /* 0x000fe200020e060d */
[----:B------:R-:W-:Y:S01]  /*ab30*/  PRMT R4, RZ, 0x7610, R4 ;  /* 0x00007610ff047816 */ /* 0x000fe20000000004 */
[----:B------:R-:W0:Y:S03]  /*ab40*/  @!P1 LDC.64 R12, c[0x0][0x5c0] ;  /* 0x00017000ff0c9b82 */ /* 0x000e260000000a00 */
[----:B------:R0:W-:Y:S04]  /*ab50*/  @!P2 STG.E.U8 desc[UR14][R8.64+0x38], R11 ;  /* 0x0000380b0800a986 */ /* 0x0001e8000c10110e */
[----:B------:R-:W2:Y:S01]  /*ab60*/  @!P1 LDG.E.U8 R4, desc[UR14][R30.64+0x39] ;  /* 0x0000390e1e049981 */ /* 0x000ea2000c1e1100 */
[----:B------:R-:W-:-:S02]  /*ab70*/  IADD3 R7, P0, R44, 0x180, RZ ;  /* 0x000001802c077810 */ /* 0x000fc40007f1e0ff */
[----:B------:R-:W-:-:S03]  /*ab80*/  @!P1 IADD3 R41, P4, P5, R41, R26, R39 ;  /* 0x0000001a29299210 */ /* 0x000fc60007d9e027 */
[----:B------:R-:W-:Y:S01]  /*ab90*/  IMAD.X R5, RZ, RZ, R47, P0 ;  /* 0x000000ffff057224 */ /* 0x000fe200000e062f */
[----:B------:R-:W-:Y:S02]  /*aba0*/  ISETP.GE.AND P0, PT, R38, 0x181, PT ;  /* 0x000001812600780c */ /* 0x000fe40003f06270 */
[----:B------:R-:W-:Y:S01]  /*abb0*/  @!P1 IADD3.X R40, R40, R42, R37, P4, P5 ;  /* 0x0000002a28289210 */ /* 0x000fe200027ea425 */
[----:B------:R-:W-:Y:S01]  /*abc0*/  IMAD R6, R5, UR6, RZ ;  /* 0x0000000605067c24 */ /* 0x000fe2000f8e02ff */
[----:B------:R-:W-:Y:S02]  /*abd0*/  ISETP.LT.OR P2, PT, R36, 0x1, !P0 ;  /* 0x000000012400780c */ /* 0x000fe40004741670 */
[----:B0-----:R-:W-:-:S05]  /*abe0*/  @!P1 IADD3 R8, P3, R41, R12, RZ ;  /* 0x0000000c29089210 */ /* 0x001fca0007f7e0ff */
[----:B------:R-:W-:-:S06]  /*abf0*/  @!P1 IMAD.X R9, R40, 0x1, R13, P3 ;  /* 0x0000000128099824 */ /* 0x000fcc00018e060d */
[----:B------:R-:W0:Y:S01]  /*ac00*/  @!P2 LDC.64 R12, c[0x0][0x5c0] ;  /* 0x00017000ff0cab82 */ /* 0x000e220000000a00 */
[----:B--2---:R-:W-:-:S04]  /*ac10*/  LOP3.LUT R4, R4, 0xff, RZ, 0xc0, !PT ;  /* 0x000000ff04047812 */ /* 0x004fc800078ec0ff */
[----:B------:R-:W-:-:S05]  /*ac20*/  F2FP.F16.E4M3.UNPACK_B R4, R4 ;  /* 0x00000004ff04723e */ /* 0x000fca00020006ff */
[----:B------:R-:W-:-:S05]  /*ac30*/  HADD2.F32 R4, -RZ, R4.H0_H0 ;  /* 0x20000004ff047230 */ /* 0x000fca0000004100 */
[----:B------:R-:W-:-:S04]  /*ac40*/  FMUL R4, R4, UR20 ;  /* 0x0000001404047c20 */ /* 0x000fc80008400000 */
[----:B------:R-:W-:Y:S01]  /*ac50*/  FFMA R3, R3, UR12, R4 ;  /* 0x0000000c03037c23 */ /* 0x000fe20008000004 */
[----:B------:R-:W-:-:S04]  /*ac60*/  IMAD.WIDE.U32 R4, R7, UR6, R32 ;  /* 0x0000000607047c25 */ /* 0x000fc8000f8e0020 */
[----:B------:R-:W-:Y:S01]  /*ac70*/  IMAD R7, R7, UR7, R6 ;  /* 0x0000000707077c24 */ /* 0x000fe2000f8e0206 */
[----:B------:R-:W-:Y:S02]  /*ac80*/  IADD3 R4, P4, R4, UR10, RZ ;  /* 0x0000000a04047c10 */ /* 0x000fe4000ff9e0ff */
[----:B------:R-:W-:Y:S02]  /*ac90*/  F2FP.SATFINITE.E4M3.F32.PACK_AB_MERGE_C R11, RZ, R3, RZ ;  /* 0x00000003ff0b723e */ /* 0x000fe400048070ff */
[----:B------:R-:W-:Y:S02]  /*aca0*/  PRMT R3, RZ, 0x7610, R3 ;  /* 0x00007610ff037816 */ /* 0x000fe40000000003 */
[----:B------:R-:W-:Y:S01]  /*acb0*/  IADD3.X R5, R5, UR11, R7, P4, !PT ;  /* 0x0000000b05057c10 */ /* 0x000fe2000a7fe407 */
[----:B------:R1:W-:Y:S04]  /*acc0*/  @!P1 STG.E.U8 desc[UR14][R8.64+0x39], R11 ;  /* 0x0000390b08009986 */ /* 0x0003e8000c10110e */
[----:B------:R-:W2:Y:S01]  /*acd0*/  @!P2 LDG.E.U8 R3, desc[UR14][R4.64] ;  /* 0x0000000e0403a981 */ /* 0x000ea2000c1e1100 */
[----:B------:R-:W-:Y:S01]  /*ace0*/  @!P2 IMAD.MOV.U32 R6, RZ, RZ, R26 ;  /* 0x000000ffff06a224 */ /* 0x000fe200078e001a */
[----:B------:R-:W-:Y:S01]  /*acf0*/  ISETP.LT.OR P3, PT, R36, 0x2, !P0 ;  /* 0x000000022400780c */ /* 0x000fe20004761670 */
[----:B------:R-:W-:-:S02]  /*ad00*/  @!P2 IMAD.MOV.U32 R7, RZ, RZ, R42 ;  /* 0x000000ffff07a224 */ /* 0x000fc400078e002a */
[----:B------:R-:W-:Y:S01]  /*ad10*/  @!P2 IMAD.WIDE.U32 R6, R24, 0x180, R6 ;  /* 0x000001801806a825 */ /* 0x000fe200078e0006 */
[----:B--2---:R-:W-:-:S04]  /*ad20*/  LOP3.LUT R3, R3, 0xff, RZ, 0xc0, !PT ;  /* 0x000000ff03037812 */ /* 0x004fc800078ec0ff */
[----:B------:R-:W-:-:S05]  /*ad30*/  F2FP.F16.E4M3.UNPACK_B R3, R3 ;  /* 0x00000003ff03723e */ /* 0x000fca00020006ff */
[----:B------:R-:W-:-:S05]  /*ad40*/  HADD2.F32 R3, -RZ, R3.H0_H0 ;  /* 0x20000003ff037230 */ /* 0x000fca0000004100 */
[----:B------:R-:W-:-:S04]  /*ad50*/  FMUL R3, R3, UR20 ;  /* 0x0000001403037c20 */ /* 0x000fc80008400000 */
[----:B-----5:R-:W-:Y:S01]  /*ad60*/  FFMA R10, R2, UR12, R3 ;  /* 0x0000000c020a7c23 */ /* 0x020fe20008000003 */
[----:B------:R-:W-:Y:S01]  /*ad70*/  @!P2 IMAD R3, R25, 0x180, RZ ;  /* 0x000001801903a824 */ /* 0x000fe200078e02ff */
[----:B0-----:R-:W-:Y:S02]  /*ad80*/  @!P2 IADD3 R2, P1, R6, R12, RZ ;  /* 0x0000000c0602a210 */ /* 0x001fe40007f3e0ff */
[----:B------:R-:W-:Y:S02]  /*ad90*/  PRMT R6, RZ, 0x7610, R6 ;  /* 0x00007610ff067816 */ /* 0x000fe40000000006 */
[----:B------:R-:W-:Y:S02]  /*ada0*/  @!P2 IADD3.X R3, R13, R7, R3, P1, !PT ;  /* 0x000000070d03a210 */ /* 0x000fe40000ffe403 */
[----:B-1----:R-:W-:Y:S02]  /*adb0*/  F2FP.SATFINITE.E4M3.F32.PACK_AB_MERGE_C R9, RZ, R10, RZ ;  /* 0x0000000aff09723e */ /* 0x002fe400048070ff */
[----:B------:R-:W0:Y:S03]  /*adc0*/  @!P3 LDC.64 R10, c[0x0][0x5c0] ;  /* 0x00017000ff0abb82 */ /* 0x000e260000000a00 */
[----:B------:R1:W-:Y:S04]  /*add0*/  @!P2 STG.E.U8 desc[UR14][R2.64], R9 ;  /* 0x000000090200a986 */ /* 0x0003e8000c10110e */
[----:B------:R-:W2:Y:S01]  /*ade0*/  @!P3 LDG.E.U8 R6, desc[UR14][R4.64+0x1] ;  /* 0x0000010e0406b981 */ /* 0x000ea2000c1e1100 */
[----:B------:R-:W-:-:S05]  /*adf0*/  IADD3 R7, P1, R44, 0x188, RZ ;  /* 0x000001882c077810 */ /* 0x000fca0007f3e0ff */
[----:B------:R-:W-:Y:S01]  /*ae00*/  IMAD.X R46, RZ, RZ, R47, P1 ;  /* 0x000000ffff2e7224 */ /* 0x000fe200008e062f */
[----:B------:R-:W-:Y:S01]  /*ae10*/  ISETP.GE.AND P1, PT, R38, 0x189, PT ;  /* 0x000001892600780c */ /* 0x000fe20003f26270 */
[----:B-1----:R-:W-:Y:S02]  /*ae20*/  @!P3 IMAD.MOV.U32 R2, RZ, RZ, R26 ;  /* 0x000000ffff02b224 */ /* 0x002fe400078e001a */
[----:B------:R-:W-:Y:S02]  /*ae30*/  @!P3 IMAD.MOV.U32 R3, RZ, RZ, R42 ;  /* 0x000000ffff03b224 */ /* 0x000fe400078e002a */
[----:B------:R-:W-:Y:S01]  /*ae40*/  @!P3 IMAD.WIDE.U32 R2, R24, 0x180, R2 ;  /* 0x000001801802b825 */ /* 0x000fe200078e0002 */
[----:B------:R-:W-:-:S03]  /*ae50*/  ISETP.LT.OR P2, PT, R36, 0x1, !P1 ;  /* 0x000000012400780c */ /* 0x000fc60004f41670 */
[----:B------:R-:W-:Y:S02]  /*ae60*/  IMAD R46, R46, UR6, RZ ;  /* 0x000000062e2e7c24 */ /* 0x000fe4000f8e02ff */
[----:B------:R-:W-:Y:S01]  /*ae70*/  IMAD.WIDE.U32 R32, R7, UR6, R32 ;  /* 0x0000000607207c25 */ /* 0x000fe2000f8e0020 */
[----:B0-----:R-:W-:-:S03]  /*ae80*/  @!P3 IADD3 R8, P5, R2, R10, RZ ;  /* 0x0000000a0208b210 */ /* 0x001fc60007fbe0ff */
[----:B------:R-:W-:Y:S01]  /*ae90*/  @!P3 IMAD R9, R25, 0x180, RZ ;  /* 0x000001801909b824 */ /* 0x000fe200078e02ff */
[----:B------:R-:W-:Y:S01]  /*aea0*/  IADD3 R2, P4, R32, UR10, RZ ;  /* 0x0000000a20027c10 */ /* 0x000fe2000ff9e0ff */
[----:B------:R-:W-:Y:S02]  /*aeb0*/  IMAD R7, R7, UR7, R46 ;  /* 0x0000000707077c24 */ /* 0x000fe4000f8e022e */
[----:B------:R-:W0:Y:S01]  /*aec0*/  @!P2 LDC.64 R12, c[0x0][0x5c0] ;  /* 0x00017000ff0cab82 */ /* 0x000e220000000a00 */
[----:B------:R-:W-:Y:S02]  /*aed0*/  @!P3 IADD3.X R9, R11, R3, R9, P5, !PT ;  /* 0x000000030b09b210 */ /* 0x000fe40002ffe409 */
[----:B------:R-:W-:Y:S02]  /*aee0*/  IADD3.X R3, R33, UR11, R7, P4, !PT ;  /* 0x0000000b21037c10 */ /* 0x000fe4000a7fe407 */
[----:B--2---:R-:W-:-:S04]  /*aef0*/  LOP3.LUT R6, R6, 0xff, RZ, 0xc0, !PT ;  /* 0x000000ff06067812 */ /* 0x004fc800078ec0ff */
[----:B------:R-:W-:-:S05]  /*af00*/  F2FP.F16.E4M3.UNPACK_B R6, R6 ;  /* 0x00000006ff06723e */ /* 0x000fca00020006ff */
[----:B------:R-:W-:-:S05]  /*af10*/  HADD2.F32 R6, -RZ, R6.H0_H0 ;  /* 0x20000006ff067230 */ /* 0x000fca0000004100 */
[----:B------:R-:W-:-:S04]  /*af20*/  FMUL R6, R6, UR20 ;  /* 0x0000001406067c20 */ /* 0x000fc80008400000 */
[----:B----4-:R-:W-:Y:S02]  /*af30*/  FFMA R6, R225, UR12, R6 ;  /* 0x0000000ce1067c23 */ /* 0x010fe40008000006 */
[----:B------:R-:W2:Y:S03]  /*af40*/  LDL.LU R225, [R1+0x8] ;  /* 0x0000080001e17983 */ /* 0x000ea60000300800 */
[----:B------:R-:W-:Y:S02]  /*af50*/  F2FP.SATFINITE.E4M3.F32.PACK_AB_MERGE_C R11, RZ, R6, RZ ;  /* 0x00000006ff0b723e */ /* 0x000fe400048070ff */
[----:B------:R-:W-:-:S03]  /*af60*/  PRMT R6, RZ, 0x7610, R6 ;  /* 0x00007610ff067816 */ /* 0x000fc60000000006 */
[----:B------:R1:W-:Y:S04]  /*af70*/  @!P3 STG.E.U8 desc[UR14][R8.64+0x1], R11 ;  /* 0x0000010b0800b986 */ /* 0x0003e8000c10110e */
[----:B------:R-:W3:Y:S01]  /*af80*/  @!P2 LDG.E.U8 R6, desc[UR14][R2.64] ;  /* 0x0000000e0206a981 */ /* 0x000ee2000c1e1100 */
[----:B-1----:R-:W-:Y:S01]  /*af90*/  @!P2 IMAD R8, R25, 0x180, RZ ;  /* 0x000001801908a824 */ /* 0x002fe200078e02ff */
[----:B---3--:R-:W-:-:S04]  /*afa0*/  LOP3.LUT R6, R6, 0xff, RZ, 0xc0, !PT ;  /* 0x000000ff06067812 */ /* 0x008fc800078ec0ff */
[----:B------:R-:W-:Y:S02]  /*afb0*/  F2FP.F16.E4M3.UNPACK_B R7, R6 ;  /* 0x00000006ff07723e */ /* 0x000fe400020006ff */
[----:B------:R-:W-:-:S03]  /*afc0*/  @!P2 IADD3 R6, P3, R39, R26, RZ ;  /* 0x0000001a2706a210 */ /* 0x000fc60007f7e0ff */
[----:B------:R-:W-:Y:S02]  /*afd0*/  HADD2.F32 R10, -RZ, R7.H0_H0 ;  /* 0x20000007ff0a7230 */ /* 0x000fe40000004100 */
[----:B------:R-:W-:Y:S01]  /*afe0*/  @!P2 IMAD.X R7, R42, 0x1, R37, P3 ;  /* 0x000000012a07a824 */ /* 0x000fe200018e0625 */
[----:B------:R-:W-:Y:S02]  /*aff0*/  ISETP.LT.OR P3, PT, R36, 0x2, !P1 ;  /* 0x000000022400780c */ /* 0x000fe40004f61670 */
[----:B------:R-:W-:Y:S01]  /*b000*/  FMUL R10, R10, UR20 ;  /* 0x000000140a0a7c20 */ /* 0x000fe20008400000 */
[----:B------:R-:W-:-:S04]  /*b010*/  @!P2 IMAD.WIDE.U32 R6, R24, 0x180, R6 ;  /* 0x000001801806a825 */ /* 0x000fc800078e0006 */
[----:B------:R-:W-:Y:S01]  /*b020*/  FFMA R10, R226, UR12, R10 ;  /* 0x0000000ce20a7c23 */ /* 0x000fe2000800000a */
[----:B0-----:R-:W-:Y:S01]  /*b030*/  @!P2 IADD3 R6, P4, R6, R12, RZ ;  /* 0x0000000c0606a210 */ /* 0x001fe20007f9e0ff */
[----:B------:R-:W3:Y:S03]  /*b040*/  LDL.LU R226, [R1+0xc] ;  /* 0x00000c0001e27983 */ /* 0x000ee60000300800 */
[----:B------:R-:W-:Y:S02]  /*b050*/  F2FP.SATFINITE.E4M3.F32.PACK_AB_MERGE_C R11, RZ, R10, RZ ;  /* 0x0000000aff0b723e */ /* 0x000fe400048070ff */
[----:B------:R-:W-:Y:S02]  /*b060*/  @!P2 IADD3.X R7, R13, R8, R7, P4, !PT ;  /* 0x000000080d07a210 */ /* 0x000fe400027fe407 */
[----:B------:R-:W-:Y:S01]  /*b070*/  PRMT R8, RZ, 0x7610, R8 ;  /* 0x00007610ff087816 */ /* 0x000fe20000000008 */
[----:B------:R-:W0:Y:S02]  /*b080*/  @!P3 LDC.64 R12, c[0x0][0x5c0] ;  /* 0x00017000ff0cbb82 */ /* 0x000e240000000a00 */
[----:B------:R1:W-:Y:S04]  /*b090*/  @!P2 STG.E.U8 desc[UR14][R6.64], R11 ;  /* 0x0000000b0600a986 */ /* 0x0003e8000c10110e */
[----:B------:R-:W4:Y:S02]  /*b0a0*/  @!P3 LDG.E.U8 R8, desc[UR14][R2.64+0x1] ;  /* 0x0000010e0208b981 */ /* 0x000f24000c1e1100 */
[----:B----4-:R-:W-:-:S04]  /*b0b0*/  LOP3.LUT R8, R8, 0xff, RZ, 0xc0, !PT ;  /* 0x000000ff08087812 */ /* 0x010fc800078ec0ff */
[----:B-1----:R-:W-:Y:S02]  /*b0c0*/  F2FP.F16.E4M3.UNPACK_B R7, R8 ;  /* 0x00000008ff07723e */ /* 0x002fe400020006ff */
[----:B------:R-:W-:-:S03]  /*b0d0*/  @!P3 IADD3 R8, P2, R39, R26, RZ ;  /* 0x0000001a2708b210 */ /* 0x000fc60007f5e0ff */
[----:B------:R-:W-:Y:S02]  /*b0e0*/  HADD2.F32 R10, -RZ, R7.H0_H0 ;  /* 0x20000007ff0a7230 */ /* 0x000fe40000004100 */
[----:B------:R-:W-:Y:S01]  /*b0f0*/  @!P3 IMAD.X R9, R42, 0x1, R37, P2 ;  /* 0x000000012a09b824 */ /* 0x000fe200010e0625 */
[----:B------:R-:W-:Y:S02]  /*b100*/  ISETP.LT.OR P2, PT, R36, 0x9, !P0 ;  /* 0x000000092400780c */ /* 0x000fe40004741670 */
[----:B------:R-:W-:Y:S01]  /*b110*/  FMUL R10, R10, UR20 ;  /* 0x000000140a0a7c20 */ /* 0x000fe20008400000 */
[----:B------:R-:W-:-:S04]  /*b120*/  @!P3 IMAD.WIDE.U32 R8, R24, 0x180, R8 ;  /* 0x000001801808b825 */ /* 0x000fc800078e0008 */
[----:B--2---:R-:W-:Y:S01]  /*b130*/  FFMA R10, R225, UR12, R10 ;  /* 0x0000000ce10a7c23 */ /* 0x004fe2000800000a */
[----:B------:R-:W-:Y:S01]  /*b140*/  @!P3 IMAD R7, R25, 0x180, RZ ;  /* 0x000001801907b824 */ /* 0x000fe200078e02ff */
[----:B0-----:R-:W-:Y:S01]  /*b150*/  @!P3 IADD3 R6, P4, R8, R12, RZ ;  /* 0x0000000c0806b210 */ /* 0x001fe20007f9e0ff */
[----:B------:R-:W2:Y:S01]  /*b160*/  LDL.LU R225, [R1+0x10] ;  /* 0x0000100001e17983 */ /* 0x000ea20000300800 */
[----:B------:R-:W-:Y:S02]  /*b170*/  PRMT R8, RZ, 0x7610, R8 ;  /* 0x00007610ff087816 */ /* 0x000fe40000000008 */
[----:B------:R-:W-:Y:S02]  /*b180*/  @!P3 IADD3.X R7, R13, R7, R9, P4, !PT ;  /* 0x000000070d07b210 */ /* 0x000fe400027fe409 */
[----:B------:R-:W-:Y:S01]  /*b190*/  F2FP.SATFINITE.E4M3.F32.PACK_AB_MERGE_C R11, RZ, R10, RZ ;  /* 0x0000000aff0b723e */ /* 0x000fe200048070ff */
[----:B------:R-:W0:Y:S04]  /*b1a0*/  @!P2 LDC.64 R12, c[0x0][0x5c0] ;  /* 0x00017000ff0cab82 */ /* 0x000e280000000a00 */
[----:B------:R1:W-:Y:S04]  /*b1b0*/  @!P3 STG.E.U8 desc[UR14][R6.64+0x1], R11 ;  /* 0x0000010b0600b986 */ /* 0x0003e8000c10110e */
[----:B------:R-:W4:Y:S01]  /*b1c0*/  @!P2 LDG.E.U8 R8, desc[UR14][R4.64+0x8] ;  /* 0x0000080e0408a981 */ /* 0x000f22000c1e1100 */
[----:B------:R-:W-:Y:S01]  /*b1d0*/  ISETP.LT.OR P3, PT, R36, 0xa, !P0 ;  /* 0x0000000a2400780c */ /* 0x000fe20004761670 */
[----:B-1----:R-:W-:-:S02]  /*b1e0*/  @!P2 IMAD.MOV.U32 R6, RZ, RZ, R26 ;  /* 0x000000ffff06a224 */ /* 0x002fc400078e001a */
[----:B------:R-:W-:Y:S01]  /*b1f0*/  @!P2 IMAD.MOV.U32 R7, RZ, RZ, R42 ;  /* 0x000000ffff07a224 */ /* 0x000fe200078e002a */
[----:B----4-:R-:W-:-:S04]  /*b200*/  LOP3.LUT R8, R8, 0xff, RZ, 0xc0, !PT ;  /* 0x000000ff08087812 */ /* 0x010fc800078ec0ff */
[----:B------:R-:W-:-:S05]  /*b210*/  F2FP.F16.E4M3.UNPACK_B R8, R8 ;  /* 0x00000008ff08723e */ /* 0x000fca00020006ff */
[----:B------:R-:W-:-:S05]  /*b220*/  HADD2.F32 R8, -RZ, R8.H0_H0 ;  /* 0x20000008ff087230 */ /* 0x000fca0000004100 */
[----:B------:R-:W-:Y:S01]  /*b230*/  FMUL R10, R8, UR20 ;  /* 0x00000014080a7c20 */ /* 0x000fe20008400000 */
[----:B------:R-:W-:-:S04]  /*b240*/  @!P2 IMAD.WIDE.U32 R8, R24, 0x180, R6 ;  /* 0x000001801808a825 */ /* 0x000fc800078e0006 */
[----:B---3--:R-:W-:Y:S01]  /*b250*/  FFMA R10, R226, UR12, R10 ;  /* 0x0000000ce20a7c23 */ /* 0x008fe2000800000a */
[----:B------:R-:W-:Y:S01]  /*b260*/  @!P2 IMAD R7, R25, 0x180, RZ ;  /* 0x000001801907a824 */ /* 0x000fe200078e02ff */
[----:B0-----:R-:W-:Y:S01]  /*b270*/  @!P2 IADD3 R6, P4, R8, R12, RZ ;  /* 0x0000000c0806a210 */ /* 0x001fe20007f9e0ff */
[----:B------:R-:W3:Y:S01]  /*b280*/  LDL.LU R226, [R1+0x14] ;  /* 0x0000140001e27983 */ /* 0x000ee20000300800 */
        /* <DEDUP_REMOVED lines=437> */
[----:B------:R4:W2:Y:S01]  /*cde0*/  @!P0 LDG.E.U8 R8, desc[UR14][R4.64+0x39] ;  /* 0x0000390e04088981 */ /* 0x0008a2000c1e1100 */
[----:B------:R-:W-:Y:S01]  /*cdf0*/  ISETP.LT.OR P2, PT, R36, 0x39, !P1 ;  /* 0x000000392400780c */ /* 0x000fe20004f41670 */
[----:B-1----:R-:W-:-:S02]  /*ce00*/  @!P0 IMAD R6, R25, 0x180, RZ ;  /* 0x0000018019068824 */ /* 0x002fc400078e02ff */
[----:B----4-:R-:W-:Y:S02]  /*ce10*/  @!P0 IMAD.MOV.U32 R4, RZ, RZ, R26 ;  /* 0x000000ffff048224 */ /* 0x010fe400078e001a */
[----:B------:R-:W-:Y:S01]  /*ce20*/  @!P0 IMAD.MOV.U32 R5, RZ, RZ, R42 ;  /* 0x000000ffff058224 */ /* 0x000fe200078e002a */
[----:B--2---:R-:W-:-:S04]  /*ce30*/  LOP3.LUT R8, R8, 0xff, RZ, 0xc0, !PT ;  /* 0x000000ff08087812 */ /* 0x004fc800078ec0ff */
[----:B------:R-:W-:-:S05]  /*ce40*/  F2FP.F16.E4M3.UNPACK_B R8, R8 ;  /* 0x00000008ff08723e */ /* 0x000fca00020006ff */
[----:B------:R-:W-:-:S05]  /*ce50*/  HADD2.F32 R8, -RZ, R8.H0_H0 ;  /* 0x20000008ff087230 */ /* 0x000fca0000004100 */
[----:B------:R-:W-:Y:S01]  /*ce60*/  FMUL R10, R8, UR20 ;  /* 0x00000014080a7c20 */ /* 0x000fe20008400000 */
[----:B------:R-:W-:-:S04]  /*ce70*/  @!P0 IMAD.WIDE.U32 R8, R24, 0x180, R4 ;  /* 0x0000018018088825 */ /* 0x000fc800078e0004 */
[----:B------:R-:W-:Y:S01]  /*ce80*/  FFMA R10, R225, UR12, R10 ;  /* 0x0000000ce10a7c23 */ /* 0x000fe2000800000a */
[----:B0-----:R-:W-:-:S04]  /*ce90*/  @!P0 IADD3 R4, P3, R8, R12, RZ ;  /* 0x0000000c08048210 */ /* 0x001fc80007f7e0ff */
[--C-:B------:R-:W-:Y:S02]  /*cea0*/  @!P0 IADD3.X R5, R13, R9, R6.reuse, P3, !PT ;  /* 0x000000090d058210 */ /* 0x100fe40001ffe406 */
[----:B------:R-:W-:Y:S01]  /*ceb0*/  F2FP.SATFINITE.E4M3.F32.PACK_AB_MERGE_C R9, RZ, R10, RZ ;  /* 0x0000000aff09723e */ /* 0x000fe200048070ff */
[----:B------:R-:W0:Y:S01]  /*cec0*/  @!P2 LDC.64 R12, c[0x0][0x5c0] ;  /* 0x00017000ff0cab82 */ /* 0x000e220000000a00 */
[----:B------:R-:W-:-:S03]  /*ced0*/  PRMT R6, RZ, 0x7610, R6 ;  /* 0x00007610ff067816 */ /* 0x000fc60000000006 */
[----:B------:R1:W-:Y:S04]  /*cee0*/  @!P0 STG.E.U8 desc[UR14][R4.64+0x39], R9 ;  /* 0x0000390904008986 */ /* 0x0003e8000c10110e */
[----:B------:R-:W2:Y:S01]  /*cef0*/  @!P2 LDG.E.U8 R6, desc[UR14][R2.64+0x38] ;  /* 0x0000380e0206a981 */ /* 0x000ea2000c1e1100 */
[----:B------:R-:W-:Y:S01]  /*cf00*/  @!P2 IMAD R10, R25, 0x180, RZ ;  /* 0x00000180190aa824 */ /* 0x000fe200078e02ff */
[----:B------:R-:W-:Y:S01]  /*cf10*/  ISETP.LT.OR P1, PT, R36, 0x3a, !P1 ;  /* 0x0000003a2400780c */ /* 0x000fe20004f21670 */
[----:B------:R-:W-:Y:S01]  /*cf20*/  BSSY B1, `(.L_x_34) ;  /* 0x0000010000017945 */ /* 0x000fe20003800000 */
[----:B--2---:R-:W-:Y:S02]  /*cf30*/  LOP3.LUT R7, R6, 0xff, RZ, 0xc0, !PT ;  /* 0x000000ff06077812 */ /* 0x004fe400078ec0ff */
[----:B------:R-:W-:-:S02]  /*cf40*/  @!P2 IADD3 R6, P0, R39, R26, RZ ;  /* 0x0000001a2706a210 */ /* 0x000fc40007f1e0ff */
[----:B-1----:R-:W-:-:S03]  /*cf50*/  F2FP.F16.E4M3.UNPACK_B R5, R7 ;  /* 0x00000007ff05723e */ /* 0x002fc600020006ff */
[----:B------:R-:W-:Y:S02]  /*cf60*/  @!P2 IMAD.X R7, R42, 0x1, R37, P0 ;  /* 0x000000012a07a824 */ /* 0x000fe400000e0625 */
[----:B------:R-:W-:Y:S02]  /*cf70*/  HADD2.F32 R8, -RZ, R5.H0_H0 ;  /* 0x20000005ff087230 */ /* 0x000fe40000004100 */
[----:B------:R-:W-:-:S04]  /*cf80*/  @!P2 IMAD.WIDE.U32 R6, R24, 0x180, R6 ;  /* 0x000001801806a825 */ /* 0x000fc800078e0006 */
[----:B------:R-:W-:Y:S01]  /*cf90*/  FMUL R8, R8, UR20 ;  /* 0x0000001408087c20 */ /* 0x000fe20008400000 */
[----:B0-----:R-:W-:-:S03]  /*cfa0*/  @!P2 IADD3 R4, P0, R6, R12, RZ ;  /* 0x0000000c0604a210 */ /* 0x001fc60007f1e0ff */
[----:B---3--:R-:W-:Y:S01]  /*cfb0*/  FFMA R8, R226, UR12, R8 ;  /* 0x0000000ce2087c23 */ /* 0x008fe20008000008 */
[----:B------:R-:W-:Y:S02]  /*cfc0*/  PRMT R6, RZ, 0x7610, R6 ;  /* 0x00007610ff067816 */ /* 0x000fe40000000006 */
[----:B------:R-:W-:Y:S02]  /*cfd0*/  @!P2 IADD3.X R5, R13, R10, R7, P0, !PT ;  /* 0x0000000a0d05a210 */ /* 0x000fe400007fe407 */
[----:B------:R-:W-:-:S05]  /*cfe0*/  F2FP.SATFINITE.E4M3.F32.PACK_AB_MERGE_C R7, RZ, R8, RZ ;  /* 0x00000008ff07723e */ /* 0x000fca00048070ff */
[----:B------:R0:W-:Y:S01]  /*cff0*/  @!P2 STG.E.U8 desc[UR14][R4.64+0x38], R7 ;  /* 0x000038070400a986 */ /* 0x0001e2000c10110e */
[----:B------:R-:W-:Y:S05]  /*d000*/  @P1 BRA `(.L_x_35) ;  /* 0x0000000000041947 */ /* 0x000fea0003800000 */
[----:B------:R1:W5:Y:S02]  /*d010*/  LDG.E.U8 R6, desc[UR14][R2.64+0x39] ;  /* 0x0000390e02067981 */ /* 0x000364000c1e1100 */
.L_x_35:
[----:B------:R-:W-:Y:S05]  /*d020*/  BSYNC B1 ;  /* 0x0000000000017941 */ /* 0x000fea0003800000 */
.L_x_34:
[----:B------:R-:W-:Y:S05]  /*d030*/  @P1 BRA `(.L_x_36) ;  /* 0x0000005800781947 */ /* 0x000fea0003800000 */
[----:B-1----:R-:W2:Y:S01]  /*d040*/  LDL.LU R2, [R1+0x78] ;  /* 0x0000780001027983 */ /* 0x002ea20000300800 */
[----:B-----5:R-:W-:Y:S01]  /*d050*/  LOP3.LUT R6, R6, 0xff, RZ, 0xc0, !PT ;  /* 0x000000ff06067812 */ /* 0x020fe200078ec0ff */
[----:B------:R-:W-:Y:S01]  /*d060*/  ULDC.64 UR6, c[0x0][0x5c0] ;  /* 0x0001700000067ab9 */ /* 0x000fe20000000a00 */
[----:B------:R-:W-:Y:S01]  /*d070*/  IADD3 R26, P0, R39, R26, RZ ;  /* 0x0000001a271a7210 */ /* 0x000fe20007f1e0ff */
[----:B------:R-:W-:Y:S01]  /*d080*/  IMAD R25, R25, 0x180, RZ ;  /* 0x0000018019197824 */ /* 0x000fe200078e02ff */
[----:B------:R-:W-:-:S03]  /*d090*/  F2FP.F16.E4M3.UNPACK_B R6, R6 ;  /* 0x00000006ff06723e */ /* 0x000fc600020006ff */
[----:B------:R-:W-:Y:S02]  /*d0a0*/  IMAD.X R27, R42, 0x1, R37, P0 ;  /* 0x000000012a1b7824 */ /* 0x000fe400000e0625 */
[----:B------:R-:W-:Y:S02]  /*d0b0*/  HADD2.F32 R6, -RZ, R6.H0_H0 ;  /* 0x20000006ff067230 */ /* 0x000fe40000004100 */
[----:B------:R-:W-:-:S04]  /*d0c0*/  IMAD.WIDE.U32 R26, R24, 0x180, R26 ;  /* 0x00000180181a7825 */ /* 0x000fc800078e001a */
[----:B------:R-:W-:-:S04]  /*d0d0*/  FMUL R6, R6, UR20 ;  /* 0x0000001406067c20 */ /* 0x000fc80008400000 */
[----:B--2---:R-:W-:Y:S01]  /*d0e0*/  FFMA R6, R2, UR12, R6 ;  /* 0x0000000c02067c23 */ /* 0x004fe20008000006 */
[----:B------:R-:W-:-:S04]  /*d0f0*/  IADD3 R2, P0, R26, UR6, RZ ;  /* 0x000000061a027c10 */ /* 0x000fc8000ff1e0ff */
[----:B------:R-:W-:Y:S02]  /*d100*/  IADD3.X R3, R25, UR7, R27, P0, !PT ;  /* 0x0000000719037c10 */ /* 0x000fe400087fe41b */
[----:B0-----:R-:W-:-:S05]  /*d110*/  F2FP.SATFINITE.E4M3.F32.PACK_AB_MERGE_C R5, RZ, R6, RZ ;  /* 0x00000006ff05723e */ /* 0x001fca00048070ff */
[----:B------:R2:W-:Y:S01]  /*d120*/  STG.E.U8 desc[UR14][R2.64+0x39], R5 ;  /* 0x0000390502007986 */ /* 0x0005e2000c10110e */
[----:B------:R-:W-:Y:S05]  /*d130*/  BRA `(.L_x_36) ;  /* 0x0000005800387947 */ /* 0x000fea0003800000 */
.L_x_33:
[----:B------:R-:W-:Y:S01]  /*d140*/  ISETP.GE.AND P1, PT, R38, 0x9, PT ;  /* 0x000000092600780c */ /* 0x000fe20003f26270 */
[----:B------:R-:W-:Y:S01]  /*d150*/  FMUL R226, R226, UR12 ;  /* 0x0000000ce2e27c20 */ /* 0x000fe20008400000 */
[----:B------:R-:W-:Y:S02]  /*d160*/  LOP3.LUT R30, R30, 0xfffffeff, RZ, 0xc0, !PT ;  /* 0xfffffeff1e1e7812 */ /* 0x000fe400078ec0ff */
[C---:B------:R-:W-:Y:S02]  /*d170*/  ISETP.LT.OR P5, PT, R36.reuse, 0x1, !P1 ;  /* 0x000000012400780c */ /* 0x040fe40004fa1670 */
[C---:B------:R-:W-:Y:S02]  /*d180*/  ISETP.LT.OR P4, PT, R36.reuse, 0x2, !P1 ;  /* 0x000000022400780c */ /* 0x040fe40004f81670 */
[----:B------:R-:W-:Y:S02]  /*d190*/  ISETP.LT.OR P2, PT, R36, 0x9, !P1 ;  /* 0x000000092400780c */ /* 0x000fe40004f41670 */
[----:B------:R-:W-:-:S02]  /*d1a0*/  LOP3.LUT R31, R31, 0xfffffffd, RZ, 0xc0, !PT ;  /* 0xfffffffd1f1f7812 */ /* 0x000fc400078ec0ff */
[----:B-----5:R-:W-:Y:S02]  /*d1b0*/  LOP3.LUT R0, R0, 0xfffffff7, RZ, 0xc0, !PT ;  /* 0xfffffff700007812 */ /* 0x020fe400078ec0ff */
[----:B------:R-:W-:Y:S01]  /*d1c0*/  F2FP.SATFINITE.E4M3.F32.PACK_AB_MERGE_C R49, RZ, R226, RZ ;  /* 0x000000e2ff31723e */ /* 0x000fe200048070ff */
[----:B------:R-:W-:Y:S01]  /*d1d0*/  FMUL R225, R225, UR12 ;  /* 0x0000000ce1e17c20 */ /* 0x000fe20008400000 */
[----:B------:R-:W-:Y:S01]  /*d1e0*/  FMUL R224, R224, UR12 ;  /* 0x0000000ce0e07c20 */ /* 0x000fe20008400000 */
[----:B------:R-:W0:Y:S01]  /*d1f0*/  @!P5 LDC.64 R34, c[0x0][0x5c0] ;  /* 0x00017000ff22db82 */ /* 0x000e220000000a00 */
[----:B------:R-:W-:Y:S01]  /*d200*/  @P5 LOP3.LUT R30, R30, 0x100, RZ, 0xfc, !PT ;  /* 0x000001001e1e5812 */ /* 0x000fe200078efcff */
[----:B------:R-:W-:Y:S01]  /*d210*/  FMUL R223, R223, UR12 ;  /* 0x0000000cdfdf7c20 */ /* 0x000fe20008400000 */
[----:B------:R-:W-:Y:S01]  /*d220*/  FMUL R222, R222, UR12 ;  /* 0x0000000cdede7c20 */ /* 0x000fe20008400000 */
[----:B------:R-:W-:Y:S01]  /*d230*/  FMUL R221, R221, UR12 ;  /* 0x0000000cdddd7c20 */ /* 0x000fe20008400000 */
[----:B------:R-:W-:Y:S01]  /*d240*/  LOP3.LUT R30, R30, 0xffffff7f, RZ, 0xc0, !PT ;  /* 0xffffff7f1e1e7812 */ /* 0x000fe200078ec0ff */
[----:B------:R-:W-:Y:S01]  /*d250*/  FMUL R220, R220, UR12 ;  /* 0x0000000cdcdc7c20 */ /* 0x000fe20008400000 */
[----:B------:R-:W-:Y:S01]  /*d260*/  FMUL R219, R219, UR12 ;  /* 0x0000000cdbdb7c20 */ /* 0x000fe20008400000 */
[----:B------:R-:W1:Y:S01]  /*d270*/  @!P4 LDC.64 R32, c[0x0][0x5c0] ;  /* 0x00017000ff20cb82 */ /* 0x000e620000000a00 */
[----:B------:R-:W-:Y:S01]  /*d280*/  @P4 LOP3.LUT R30, R30, 0x80, RZ, 0xfc, !PT ;  /* 0x000000801e1e4812 */ /* 0x000fe200078efcff */
[----:B------:R-:W-:Y:S01]  /*d290*/  FMUL R218, R218, UR12 ;  /* 0x0000000cdada7c20 */ /* 0x000fe20008400000 */
[----:B------:R-:W-:Y:S01]  /*d2a0*/  FMUL R217, R217, UR12 ;  /* 0x0000000cd9d97c20 */ /* 0x000fe20008400000 */
[----:B------:R-:W-:Y:S01]  /*d2b0*/  FMUL R216, R216, UR12 ;  /* 0x0000000cd8d87c20 */ /* 0x000fe20008400000 */
[----:B------:R-:W-:Y:S01]  /*d2c0*/  FMUL R215, R215, UR12 ;  /* 0x0000000cd7d77c20 */ /* 0x000fe20008400000 */
[----:B------:R-:W-:Y:S01]  /*d2d0*/  FMUL R214, R214, UR12 ;  /* 0x0000000cd6d67c20 */ /* 0x000fe20008400000 */
[----:B------:R-:W-:Y:S01]  /*d2e0*/  FMUL R213, R213, UR12 ;  /* 0x0000000cd5d57c20 */ /* 0x000fe20008400000 */
[----:B------:R-:W2:Y:S01]  /*d2f0*/  @!P2 LDC.64 R28, c[0x0][0x5c0] ;  /* 0x00017000ff1cab82 */ /* 0x000ea20000000a00 */
[----:B------:R-:W-:Y:S01]  /*d300*/  FMUL R212, R212, UR12 ;  /* 0x0000000cd4d47c20 */ /* 0x000fe20008400000 */
[----:B------:R-:W-:Y:S01]  /*d310*/  FMUL R211, R211, UR12 ;  /* 0x0000000cd3d37c20 */ /* 0x000fe20008400000 */
[----:B------:R-:W-:Y:S01]  /*d320*/  FMUL R210, R210, UR12 ;  /* 0x0000000cd2d27c20 */ /* 0x000fe20008400000 */
[----:B------:R-:W-:Y:S01]  /*d330*/  FMUL R209, R209, UR12 ;  /* 0x0000000cd1d17c20 */ /* 0x000fe20008400000 */
[----:B------:R-:W-:Y:S01]  /*d340*/  FMUL R208, R208, UR12 ;  /* 0x0000000cd0d07c20 */ /* 0x000fe20008400000 */
[----:B------:R-:W-:Y:S01]  /*d350*/  FMUL R207, R207, UR12 ;  /* 0x0000000ccfcf7c20 */ /* 0x000fe20008400000 */
[----:B------:R-:W-:Y:S01]  /*d360*/  FMUL R206, R206, UR12 ;  /* 0x0000000ccece7c20 */ /* 0x000fe20008400000 */
[----:B0-----:R-:W-:Y:S01]  /*d370*/  @!P5 IADD3 R34, P0, P3, R26, R34, R39 ;  /* 0x000000221a22d210 */ /* 0x001fe20007b1e027 */
[----:B------:R-:W-:Y:S01]  /*d380*/  FMUL R205, R205, UR12 ;  /* 0x0000000ccdcd7c20 */ /* 0x000fe20008400000 */
[----:B------:R-:W-:Y:S01]  /*d390*/  FMUL R204, R204, UR12 ;  /* 0x0000000ccccc7c20 */ /* 0x000fe20008400000 */
[----:B------:R-:W-:Y:S01]  /*d3a0*/  FMUL R203, R203, UR12 ;  /* 0x0000000ccbcb7c20 */ /* 0x000fe20008400000 */
[----:B------:R-:W-:Y:S01]  /*d3b0*/  @!P5 IADD3.X R35, R42, R35, R37, P0, P3 ;  /* 0x000000232a23d210 */ /* 0x000fe200007e6425 */
[----:B------:R-:W-:Y:S01]  /*d3c0*/  FMUL R202, R202, UR12 ;  /* 0x0000000ccaca7c20 */ /* 0x000fe20008400000 */
[----:B------:R-:W-:Y:S01]  /*d3d0*/  ISETP.LT.OR P5, PT, R36, 0x11, !P1 ;  /* 0x000000112400780c */ /* 0x000fe20004fa1670 */
[----:B------:R-:W-:Y:S01]  /*d3e0*/  FMUL R201, R201, UR12 ;  /* 0x0000000cc9c97c20 */ /* 0x000fe20008400000 */
[----:B-1----:R-:W-:Y:S01]  /*d3f0*/  @!P4 IADD3 R32, P0, P3, R26, R32, R39 ;  /* 0x000000201a20c210 */ /* 0x002fe20007b1e027 */
[----:B------:R-:W-:Y:S01]  /*d400*/  FMUL R200, R200, UR12 ;  /* 0x0000000cc8c87c20 */ /* 0x000fe20008400000 */
[----:B------:R-:W-:Y:S01]  /*d410*/  FMUL R199, R199, UR12 ;  /* 0x0000000cc7c77c20 */ /* 0x000fe20008400000 */
[----:B------:R-:W-:Y:S01]  /*d420*/  FMUL R198, R198, UR12 ;  /* 0x0000000cc6c67c20 */ /* 0x000fe20008400000 */
[----:B------:R-:W-:Y:S01]  /*d430*/  @!P4 IADD3.X R33, R42, R33, R37, P0, P3 ;  /* 0x000000212a21c210 */ /* 0x000fe200007e6425 */
[----:B------:R-:W-:Y:S01]  /*d440*/  FMUL R197, R197, UR12 ;  /* 0x0000000cc5c57c20 */ /* 0x000fe20008400000 */
[----:B------:R-:W-:Y:S01]  /*d450*/  ISETP.LT.OR P4, PT, R36, 0x12, !P1 ;  /* 0x000000122400780c */ /* 0x000fe20004f81670 */
[----:B------:R-:W-:Y:S01]  /*d460*/  FMUL R196, R196, UR12 ;  /* 0x0000000cc4c47c20 */ /* 0x000fe20008400000 */
[----:B--2---:R-:W-:Y:S01]  /*d470*/  @!P2 IADD3 R46, P0, P3, R26, R28, R39 ;  /* 0x0000001c1a2ea210 */ /* 0x004fe20007b1e027 */
[----:B------:R-:W-:Y:S01]  /*d480*/  FMUL R195, R195, UR12 ;  /* 0x0000000cc3c37c20 */ /* 0x000fe20008400000 */
[----:B------:R-:W-:Y:S01]  /*d490*/  FMUL R194, R194, UR12 ;  /* 0x0000000cc2c27c20 */ /* 0x000fe20008400000 */
[----:B------:R-:W-:Y:S01]  /*d4a0*/  @P5 LOP3.LUT R31, R31, 0x2, RZ, 0xfc, !PT ;  /* 0x000000021f1f5812 */ /* 0x000fe200078efcff */
[----:B------:R-:W-:Y:S01]  /*d4b0*/  FMUL R193, R193, UR12 ;  /* 0x0000000cc1c17c20 */ /* 0x000fe20008400000 */
[----:B------:R-:W-:Y:S01]  /*d4c0*/  @!P2 IADD3.X R47, R42, R29, R37, P0, P3 ;  /* 0x0000001d2a2fa210 */ /* 0x000fe200007e6425 */
[----:B------:R-:W-:Y:S01]  /*d4d0*/  FMUL R192, R192, UR12 ;  /* 0x0000000cc0c07c20 */ /* 0x000fe20008400000 */
[----:B------:R-:W-:Y:S01]  /*d4e0*/  ISETP.LT.OR P0, PT, R36, 0xa, !P1 ;  /* 0x0000000a2400780c */ /* 0x000fe20004f01670 */
[----:B------:R-:W-:Y:S01]  /*d4f0*/  FMUL R191, R191, UR12 ;  /* 0x0000000cbfbf7c20 */ /* 0x000fe20008400000 */
[----:B------:R-:W-:Y:S01]  /*d500*/  LOP3.LUT R31, R31, 0xfffffffb, RZ, 0xc0, !PT ;  /* 0xfffffffb1f1f7812 */ /* 0x000fe200078ec0ff */
[----:B------:R-:W-:Y:S01]  /*d510*/  FMUL R190, R190, UR12 ;  /* 0x0000000cbebe7c20 */ /* 0x000fe20008400000 */
[----:B------:R-:W-:Y:S01]  /*d520*/  FMUL R189, R189, UR12 ;  /* 0x0000000cbdbd7c20 */ /* 0x000fe20008400000 */
[----:B------:R-:W-:Y:S01]  /*d530*/  FMUL R188, R188, UR12 ;  /* 0x0000000cbcbc7c20 */ /* 0x000fe20008400000 */
[----:B------:R-:W-:Y:S01]  /*d540*/  @P4 LOP3.LUT R31, R31, 0x4, RZ, 0xfc, !PT ;  /* 0x000000041f1f4812 */ /* 0x000fe200078efcff */
[----:B------:R-:W-:Y:S01]  /*d550*/  FMUL R187, R187, UR12 ;  /* 0x0000000cbbbb7c20 */ /* 0x000fe20008400000 */
[----:B------:R-:W-:Y:S01]  /*d560*/  FMUL R186, R186, UR12 ;  /* 0x0000000cbaba7c20 */ /* 0x000fe20008400000 */
[----:B------:R-:W-:Y:S01]  /*d570*/  FMUL R185, R185, UR12 ;  /* 0x0000000cb9b97c20 */ /* 0x000fe20008400000 */
[----:B------:R-:W-:Y:S01]  /*d580*/  LOP3.LUT R31, R31, 0xfffffff7, RZ, 0xc0, !PT ;  /* 0xfffffff71f1f7812 */ /* 0x000fe200078ec0ff */
[----:B------:R-:W-:Y:S01]  /*d590*/  FMUL R184, R184, UR12 ;  /* 0x0000000cb8b87c20 */ /* 0x000fe20008400000 */
[----:B------:R-:W-:Y:S01]  /*d5a0*/  FMUL R183, R183, UR12 ;  /* 0x0000000cb7b77c20 */ /* 0x000fe20008400000 */
[----:B------:R-:W0:Y:S01]  /*d5b0*/  @!P0 LDC.64 R28, c[0x0][0x5c0] ;  /* 0x00017000ff1c8b82 */ /* 0x000e220000000a00 */
[----:B------:R-:W-:Y:S01]  /*d5c0*/  FMUL R182, R182, UR12 ;  /* 0x0000000cb6b67c20 */ /* 0x000fe20008400000 */
        /* <DEDUP_REMOVED lines=28> */
[----:B------:R-:W0:Y:S01]  /*d790*/  @!P5 LDC.64 R28, c[0x0][0x5c0] ;  /* 0x00017000ff1cdb82 */ /* 0x000e220000000a00 */
[----:B------:R-:W-:Y:S01]  /*d7a0*/  FMUL R155, R155, UR12 ;  /* 0x0000000c9b9b7c20 */ /* 0x000fe20008400000 */
[----:B------:R-:W-:Y:S01]  /*d7b0*/  FMUL R154, R154, UR12 ;  /* 0x0000000c9a9a7c20 */ /* 0x000fe20008400000 */
[----:B------:R-:W-:Y:S01]  /*d7c0*/  FMUL R153, R153, UR12 ;  /* 0x0000000c99997c20 */ /* 0x000fe20008400000 */
[----:B------:R-:W-:Y:S01]  /*d7d0*/  FMUL R152, R152, UR12 ;  /* 0x0000000c98987c20 */ /* 0x000fe20008400000 */
[----:B------:R-:W-:Y:S01]  /*d7e0*/  FMUL R23, R23, UR12 ;  /* 0x0000000c17177c20 */ /* 0x000fe20008400000 */
[----:B------:R-:W2:Y:S01]  /*d7f0*/  LDL.LU R226, [R1+0x4] ;  /* 0x0000040001e27983 */ /* 0x000ea20000300800 */
[----:B0-----:R-:W-:-:S04]  /*d800*/  @!P5 IADD3 R74, P3, P6, R26, R28, R39 ;  /* 0x0000001c1a4ad210 */ /* 0x001fc80007e7e027 */
[----:B------:R-:W-:Y:S02]  /*d810*/  @!P5 IADD3.X R75, R42, R29, R37, P3, P6 ;  /* 0x0000001d2a4bd210 */ /* 0x000fe40001fec425 */
[----:B------:R-:W0:Y:S02]  /*d820*/  @!P4 LDC.64 R28, c[0x0][0x5c0] ;  /* 0x00017000ff1ccb82 */ /* 0x000e240000000a00 */
[----:B0-----:R-:W-:-:S04]  /*d830*/  @!P4 IADD3 R72, P3, P6, R26, R28, R39 ;  /* 0x0000001c1a48c210 */ /* 0x001fc80007e7e027 */
[----:B------:R-:W-:Y:S02]  /*d840*/  @!P4 IADD3.X R73, R42, R29, R37, P3, P6 ;  /* 0x0000001d2a49c210 */ /* 0x000fe40001fec425 */
[----:B------:R-:W-:-:S13]  /*d850*/  ISETP.LT.OR P4, PT, R36, 0x19, !P1 ;  /* 0x000000192400780c */ /* 0x000fda0004f81670 */
[----:B------:R-:W0:Y:S01]  /*d860*/  @!P4 LDC.64 R28, c[0x0][0x5c0] ;  /* 0x00017000ff1ccb82 */ /* 0x000e220000000a00 */
[----:B------:R-:W-:-:S04]  /*d870*/  @P4 LOP3.LUT R31, R31, 0x8, RZ, 0xfc, !PT ;  /* 0x000000081f1f4812 */ /* 0x000fc800078efcff */
[----:B------:R-:W-:Y:S02]  /*d880*/  LOP3.LUT R31, R31, 0xffffffef, RZ, 0xc0, !PT ;  /* 0xffffffef1f1f7812 */ /* 0x000fe400078ec0ff */
        /* <DEDUP_REMOVED lines=40> */
[----:B------:R-:W-:Y:S02]  /*db10*/  @P4 LOP3.LUT R31, R31, 0x40000000, RZ, 0xfc, !PT ;  /* 0x400000001f1f4812 */ /* 0x000fe400078efcff */
        /* <DEDUP_REMOVED lines=14> */
[----:B------:R-:W-:-:S04]  /*dc00*/  ISETP.GE.AND P1, PT, R38, 0x81, PT ;  /* 0x000000812600780c */ /* 0x000fc80003f26270 */
        /* <DEDUP_REMOVED lines=135> */
[----:B------:R-:W-:Y:S02]  /*e480*/  ISETP.LT.OR P5, PT, R36, 0x1a, !P1 ;  /* 0x0000001a2400780c */ /* 0x000fe40004fa1670 */
[----:B------:R-:W-:Y:S02]  /*e490*/  @P4 LOP3.LUT R0, R0, 0x10, RZ, 0xfc, !PT ;  /* 0x0000001000004812 */ /* 0x000fe400078efcff */
[----:B0-----:R-:W-:-:S04]  /*e4a0*/  @!P4 IADD3 R60, P3, P6, R26, R28, R41 ;  /* 0x0000001c1a3cc210 */ /* 0x001fc80007e7e029 */
[----:B------:R-:W-:Y:S02]  /*e4b0*/  @!P4 IADD3.X R61, R42, R29, R40, P3, P6 ;  /* 0x0000001d2a3dc210 */ /* 0x000fe40001fec428 */
[----:B------:R-:W-:-:S04]  /*e4c0*/  ISETP.GE.AND P3, PT, R38, 0x1, PT ;  /* 0x000000012600780c */ /* 0x000fc80003f66270 */
[----:B------:R-:W-:-:S13]  /*e4d0*/  ISETP.LT.OR P6, PT, R36, 0x1, !P3 ;  /* 0x000000012400780c */ /* 0x000fda0005fc1670 */
[----:B------:R-:W0:Y:S02]  /*e4e0*/  @!P6 LDC.64 R28, c[0x0][0x5c0] ;  /* 0x00017000ff1ceb82 */ /* 0x000e240000000a00 */
[----:B0-----:R-:W-:-:S05]  /*e4f0*/  @!P6 IADD3 R28, P4, R26, R28, RZ ;  /* 0x0000001c1a1ce210 */ /* 0x001fca0007f9e0ff */
[----:B------:R-:W-:-:S05]  /*e500*/  @!P6 IMAD.X R29, R42, 0x1, R29, P4 ;  /* 0x000000012a1de824 */ /* 0x000fca00020e061d */
[----:B------:R0:W-:Y:S02]  /*e510*/  @!P6 STG.E.U8 desc[UR14][R28.64], R49 ;  /* 0x000000311c00e986 */ /* 0x0001e4000c10110e */
[----:B0-----:R-:W0:Y:S02]  /*e520*/  @!P5 LDC.64 R28, c[0x0][0x5c0] ;  /* 0x00017000ff1cdb82 */ /* 0x001e240000000a00 */
[----:B0-----:R-:W-:-:S04]  /*e530*/  @!P5 IADD3 R58, P4, P6, R26, R28, R41 ;  /* 0x0000001c1a3ad210 */ /* 0x001fc80007e9e029 */
[----:B------:R-:W-:Y:S02]  /*e540*/  @!P5 IADD3.X R59, R42, R29, R40, P4, P6 ;  /* 0x0000001d2a3bd210 */ /* 0x000fe400027ec428 */
[----:B------:R-:W-:-:S13]  /*e550*/  ISETP.LT.OR P6, PT, R36, 0x2, !P3 ;  /* 0x000000022400780c */ /* 0x000fda0005fc1670 */
[----:B------:R-:W0:Y:S01]  /*e560*/  @!P6 LDC.64 R28, c[0x0][0x5c0] ;  /* 0x00017000ff1ceb82 */ /* 0x000e220000000a00 */
[----:B------:R-:W-:-:S04]  /*e570*/  LOP3.LUT R0, R0, 0xfffffffb, RZ, 0xc0, !PT ;  /* 0xfffffffb00007812 */ /* 0x000fc800078ec0ff */
[----:B------:R-:W-:Y:S02]  /*e580*/  @P5 LOP3.LUT R0, R0, 0x4, RZ, 0xfc, !PT ;  /* 0x0000000400005812 */ /* 0x000fe400078efcff */
[----:B------:R-:W-:Y:S02]  /*e590*/  ISETP.LT.OR P5, PT, R36, 0x21, !P1 ;  /* 0x000000212400780c */ /* 0x000fe40004fa1670 */
[----:B------:R-:W-:Y:S02]  /*e5a0*/  F2FP.SATFINITE.E4M3.F32.PACK_AB_MERGE_C R225, RZ, R225, RZ ;  /* 0x000000e1ffe1723e */ /* 0x000fe400048070ff */
[----:B0-----:R-:W-:-:S05]  /*e5b0*/  @!P6 IADD3 R28, P4, R26, R28, RZ ;  /* 0x0000001c1a1ce210 */ /* 0x001fca0007f9e0ff */
[----:B------:R-:W-:-:S05]  /*e5c0*/  @!P6 IMAD.X R29, R42, 0x1, R29, P4 ;  /* 0x000000012a1de824 */ /* 0x000fca00020e061d */
[----:B------:R0:W-:Y:S02]  /*e5d0*/  @!P6 STG.E.U8 desc[UR14][R28.64+0x1], R225 ;  /* 0x000001e11c00e986 */ /* 0x0001e4000c10110e */
[----:B0-----:R-:W0:Y:S01]  /*e5e0*/  @!P5 LDC.64 R28, c[0x0][0x5c0] ;  /* 0x00017000ff1cdb82 */ /* 0x001e220000000a00 */
[----:B------:R-:W-:Y:S01]  /*e5f0*/  LOP3.LUT R0, R0, 0xfffffffd, RZ, 0xc0, !PT ;  /* 0xfffffffd00007812 */ /* 0x000fe200078ec0ff */
[----:B------:R-:W-:Y:S01]  /*e600*/  FMUL R22, R22, UR12 ;  /* 0x0000000c16167c20 */ /* 0x000fe20008400000 */
[----:B------:R-:W-:Y:S01]  /*e610*/  F2FP.SATFINITE.E4M3.F32.PACK_AB_MERGE_C R49, RZ, R224, RZ ;  /* 0x000000e0ff31723e */ /* 0x000fe200048070ff */
[----:B------:R-:W4:Y:S01]  /*e620*/  LDL.LU R225, [R1] ;  /* 0x0000000001e17983 */ /* 0x000f220000300800 */
[----:B0-----:R-:W-:-:S04]  /*e630*/  @!P5 IADD3 R56, P4, P6, R26, R28, R41 ;  /* 0x0000001c1a38d210 */ /* 0x001fc80007e9e029 */
[----:B------:R-:W-:Y:S02]  /*e640*/  @!P5 IADD3.X R57, R42, R29, R40, P4, P6 ;  /* 0x0000001d2a39d210 */ /* 0x000fe400027ec428 */
[----:B------:R-:W-:Y:S02]  /*e650*/  ISETP.LT.OR P4, PT, R36, 0x22, !P1 ;  /* 0x000000222400780c */ /* 0x000fe40004f81670 */
[----:B------:R-:W-:-:S11]  /*e660*/  @P5 LOP3.LUT R0, R0, 0x2, RZ, 0xfc, !PT ;  /* 0x0000000200005812 */ /* 0x000fd600078efcff */
[----:B------:R-:W0:Y:S01]  /*e670*/  @!P4 LDC.64 R28, c[0x0][0x5c0] ;  /* 0x00017000ff1ccb82 */ /* 0x000e220000000a00 */
[----:B------:R-:W-:Y:S02]  /*e680*/  LOP3.LUT P5, RZ, R30, 0x100, RZ, 0xc0, !PT ;  /* 0x000001001eff7812 */ /* 0x000fe400078ac0ff */
[----:B------:R-:W-:-:S04]  /*e690*/  LOP3.LUT R0, R0, 0xfffffffe, RZ, 0xc0, !PT ;  /* 0xfffffffe00007812 */ /* 0x000fc800078ec0ff */
[----:B------:R-:W-:-:S07]  /*e6a0*/  @P4 LOP3.LUT R0, R0, 0x1, RZ, 0xfc, !PT ;  /* 0x0000000100004812 */ /* 0x000fce00078efcff */
[----:B------:R1:W-:Y:S01]  /*e6b0*/  @!P5 STG.E.U8 desc[UR14][R34.64], R49 ;  /* 0x000000312200d986 */ /* 0x0003e2000c10110e */
[----:B0-----:R-:W-:-:S04]  /*e6c0*/  @!P4 IADD3 R54, P5, P6, R26, R28, R41 ;  /* 0x0000001c1a36c210 */ /* 0x001fc80007ebe029 */
[----:B------:R-:W-:Y:S02]  /*e6d0*/  @!P4 IADD3.X R55, R42, R29, R40, P5, P6 ;  /* 0x0000001d2a37c210 */ /* 0x000fe40002fec428 */
[----:B------:R-:W-:-:S13]  /*e6e0*/  ISETP.LT.OR P4, PT, R36, 0x29, !P1 ;  /* 0x000000292400780c */ /* 0x000fda0004f81670 */
[----:B------:R-:W0:Y:S01]  /*e6f0*/  @!P4 LDC.64 R28, c[0x0][0x5c0] ;  /* 0x00017000ff1ccb82 */ /* 0x000e220000000a00 */
[----:B------:R-:W-:-:S04]  /*e700*/  LOP3.LUT R31, R31, 0x7fffffff, RZ, 0xc0, !PT ;  /* 0x7fffffff1f1f7812 */ /* 0x000fc800078ec0ff */
[----:B------:R-:W-:Y:S02]  /*e710*/  @P4 LOP3.LUT R31, R31, 0x80000000, RZ, 0xfc, !PT ;  /* 0x800000001f1f4812 */ /* 0x000fe400078efcff */
[----:B------:R-:W-:Y:S02]  /*e720*/  F2FP.SATFINITE.E4M3.F32.PACK_AB_MERGE_C R223, RZ, R223, RZ ;  /* 0x000000dfffdf723e */ /* 0x000fe400048070ff */
[----:B0-----:R-:W-:-:S04]  /*e730*/  @!P4 IADD3 R52, P5, P6, R26, R28, R41 ;  /* 0x0000001c1a34c210 */ /* 0x001fc80007ebe029 */
[----:B------:R-:W-:Y:S02]  /*e740*/  @!P4 IADD3.X R53, R42, R29, R40, P5, P6 ;  /* 0x0000001d2a35c210 */ /* 0x000fe40002fec428 */
[----:B------:R-:W-:-:S13]  /*e750*/  LOP3.LUT P4, RZ, R30, 0x80, RZ, 0xc0, !PT ;  /* 0x000000801eff7812 */ /* 0x000fda000788c0ff */
[----:B------:R-:W-:Y:S01]  /*e760*/  @!P4 STG.E.U8 desc[UR14][R32.64+0x1], R223 ;  /* 0x000001df2000c986 */ /* 0x000fe2000c10110e */
[----:B------:R-:W-:-:S13]  /*e770*/  ISETP.LT.OR P4, PT, R36, 0x9, !P3 ;  /* 0x000000092400780c */ /* 0x000fda0005f81670 */
[----:B------:R-:W0:Y:S01]  /*e780*/  @!P4 LDC.64 R28, c[0x0][0x5c0] ;  /* 0x00017000ff1ccb82 */ /* 0x000e220000000a00 */
[----:B------:R-:W-:Y:S02]  /*e790*/  ISETP.LT.OR P6, PT, R36, 0x2a, !P1 ;  /* 0x0000002a2400780c */ /* 0x000fe40004fc1670 */
[----:B-1----:R-:W-:Y:S02]  /*e7a0*/  F2FP.SATFINITE.E4M3.F32.PACK_AB_MERGE_C R35, RZ, R222, RZ ;  /* 0x000000deff23723e */ /* 0x002fe400048070ff */
        /* <DEDUP_REMOVED lines=16> */
[----:B------:R-:W-:-:S04]  /*e8b0*/  LOP3.LUT R31, R31, 0xefffffff, RZ, 0xc0, !PT ;  /* 0xefffffff1f1f7812 */ /* 0x000fc800078ec0ff */
[----:B------:R-:W-:Y:S02]  /*e8c0*/  @P6 LOP3.LUT R31, R31, 0x10000000, RZ, 0xfc, !PT ;  /* 0x100000001f1f6812 */ /* 0x000fe400078efcff */
[----:B0-----:R-:W-:-:S04]  /*e8d0*/  @!P6 IADD3 R48, P4, P5, R26, R28, R41 ;  /* 0x0000001c1a30e210 */ /* 0x001fc80007d9e029 */
[----:B------:R-:W-:Y:S02]  /*e8e0*/  @!P6 IADD3.X R49, R42, R29, R40, P4, P5 ;  /* 0x0000001d2a31e210 */ /* 0x000fe400027ea428 */
[----:B------:R-:W-:-:S13]  /*e8f0*/  ISETP.LT.OR P6, PT, R36, 0x32, !P1 ;  /* 0x000000322400780c */ /* 0x000fda0004fc1670 */
[----:B------:R-:W0:Y:S01]  /*e900*/  @!P6 LDC.64 R28, c[0x0][0x5c0] ;  /* 0x00017000ff1ceb82 */ /* 0x000e220000000a00 */
[----:B------:R-:W-:Y:S02]  /*e910*/  ISETP.LT.OR P5, PT, R36, 0x39, !P1 ;  /* 0x000000392400780c */ /* 0x000fe40004fa1670 */
[----:B------:R-:W-:-:S05]  /*e920*/  F2FP.SATFINITE.E4M3.F32.PACK_AB_MERGE_C R33, RZ, R220, RZ ;  /* 0x000000dcff21723e */ /* 0x000fca00048070ff */
[----:B------:R0:W-:Y:S01]  /*e930*/  @!P2 STG.E.U8 desc[UR14][R46.64+0x8], R33 ;  /* 0x000008212e00a986 */ /* 0x0001e2000c10110e */
[----:B------:R-:W-:Y:S02]  /*e940*/  F2FP.SATFINITE.E4M3.F32.PACK_AB_MERGE_C R219, RZ, R219, RZ ;  /* 0x000000dbffdb723e */ /* 0x000fe400048070ff */
[----:B0-----:R-:W-:-:S04]  /*e950*/  @!P6 IADD3 R46, P2, P4, R26, R28, R41 ;  /* 0x0000001c1a2ee210 */ /* 0x001fc80007c5e029 */
[----:B------:R-:W-:Y:S02]  /*e960*/  @!P6 IADD3.X R47, R42, R29, R40, P2, P4 ;  /* 0x0000001d2a2fe210 */ /* 0x000fe400017e8428 */
[----:B------:R-:W0:Y:S01]  /*e970*/  @!P5 LDC.64 R28, c[0x0][0x5c0] ;  /* 0x00017000ff1cdb82 */ /* 0x000e220000000a00 */
[----:B------:R-:W-:Y:S01]  /*e980*/  @!P0 STG.E.U8 desc[UR14][R66.64+0x9], R219 ;  /* 0x000009db42008986 */ /* 0x000fe2000c10110e */
[----:B------:R-:W-:Y:S02]  /*e990*/  ISETP.LT.OR P0, PT, R36, 0x11, !P3 ;  /* 0x000000112400780c */ /* 0x000fe40005f01670 */
[----:B------:R-:W-:Y:S02]  /*e9a0*/  LOP3.LUT R31, R31, 0xf7ffffff, RZ, 0xc0, !PT ;  /* 0xf7ffffff1f1f7812 */ /* 0x000fe400078ec0ff */
[----:B0-----:R-:W-:-:S04]  /*e9b0*/  @!P5 IADD3 R34, P2, P4, R26, R28, R41 ;  /* 0x0000001c1a22d210 */ /* 0x001fc80007c5e029 */
[----:B------:R-:W-:-:S05]  /*e9c0*/  @!P5 IADD3.X R35, R42, R29, R40, P2, P4 ;  /* 0x0000001d2a23d210 */ /* 0x000fca00017e8428 */
[----:B------:R-:W0:Y:S01]  /*e9d0*/  @!P0 LDC.64 R28, c[0x0][0x5c0] ;  /* 0x00017000ff1c8b82 */ /* 0x000e220000000a00 */
[----:B------:R-:W-:-:S04]  /*e9e0*/  @P6 LOP3.LUT R31, R31, 0x8000000, RZ, 0xfc, !PT ;  /* 0x080000001f1f6812 */ /* 0x000fc800078efcff */
[----:B------:R-:W-:-:S04]  /*e9f0*/  LOP3.LUT R31, R31, 0xfbffffff, RZ, 0xc0, !PT ;  /* 0xfbffffff1f1f7812 */ /* 0x000fc800078ec0ff */
[----:B------:R-:W-:Y:S02]  /*ea00*/  @P5 LOP3.LUT R31, R31, 0x4000000, RZ, 0xfc, !PT ;  /* 0x040000001f1f5812 */ /* 0x000fe400078efcff */
[----:B------:R-:W-:Y:S02]  /*ea10*/  ISETP.LT.OR P5, PT, R36, 0x3a, !P1 ;  /* 0x0000003a2400780c */ /* 0x000fe40004fa1670 */
[----:B------:R-:W-:Y:S02]  /*ea20*/  F2FP.SATFINITE.E4M3.F32.PACK_AB_MERGE_C R133, RZ, R218, RZ ;  /* 0x000000daff85723e */ /* 0x000fe400048070ff */
        /* <DEDUP_REMOVED lines=8> */
[----:B------:R-:W-:Y:S02]  /*eab0*/  F2FP.SATFINITE.E4M3.F32.PACK_AB_MERGE_C R217, RZ, R217, RZ ;  /* 0x000000d9ffd9723e */ /* 0x000fe400048070ff */
[----:B------:R-:W-:Y:S02]  /*eac0*/  LOP3.LUT P6, RZ, R31, 0x2, RZ, 0xc0, !PT ;  /* 0x000000021fff7812 */ /* 0x000fe400078cc0ff */
[----:B0-----:R-:W-:-:S05]  /*ead0*/  @!P0 IADD3 R28, P1, R26, R28, RZ ;  /* 0x0000001c1a1c8210 */ /* 0x001fca0007f3e0ff */
[----:B------:R-:W-:Y:S01]  /*eae0*/  @!P0 IMAD.X R29, R42, 0x1, R29, P1 ;  /* 0x000000012a1d8824 */ /* 0x000fe200008e061d */
[----:B------:R-:W-:-:S04]  /*eaf0*/  ISETP.GE.AND P1, PT, R38, 0x89, PT ;  /* 0x000000892600780c */ /* 0x000fc80003f26270 */
[----:B------:R0:W-:Y:S01]  /*eb00*/  @!P0 STG.E.U8 desc[UR14][R28.64+0x11], R217 ;  /* 0x000011d91c008986 */ /* 0x0001e2000c10110e */
[----:B------:R-:W-:Y:S02]  /*eb10*/  ISETP.LT.OR P0, PT, R36, 0x1, !P1 ;  /* 0x000000012400780c */ /* 0x000fe40004f01670 */
[----:B------:R-:W-:-:S11]  /*eb20*/  F2FP.SATFINITE.E4M3.F32.PACK_AB_MERGE_C R67, RZ, R216, RZ ;  /* 0x000000d8ff43723e */ /* 0x000fd600048070ff */
[----:B------:R-:W-:-:S04]  /*eb30*/  @!P0 IADD3 R132, P2, P4, R45, R26, R39 ;  /* 0x0000001a2d848210 */ /* 0x000fc80007c5e027 */
[----:B------:R-:W-:Y:S02]  /*eb40*/  @!P0 IADD3.X R133, R43, R42, R37, P2, P4 ;  /* 0x0000002a2b858210 */ /* 0x000fe400017e8425 */
[C---:B------:R-:W-:Y:S01]  /*eb50*/  ISETP.LT.OR P2, PT, R36.reuse, 0x2, !P1 ;  /* 0x000000022400780c */ /* 0x040fe20004f41670 */
[----:B------:R1:W-:Y:S01]  /*eb60*/  @!P6 STG.E.U8 desc[UR14][R74.64+0x10], R67 ;  /* 0x000010434a00e986 */ /* 0x0003e2000c10110e */
[----:B------:R-:W-:Y:S02]  /*eb70*/  ISETP.LT.OR P6, PT, R36, 0x9, !P1 ;  /* 0x000000092400780c */ /* 0x000fe40004fc1670 */
[----:B------:R-:W-:-:S04]  /*eb80*/  LOP3.LUT R31, R31, 0xfdffffff, RZ, 0xc0, !PT ;  /* 0xfdffffff1f1f7812 */ /* 0x000fc800078ec0ff */
[----:B------:R-:W-:-:S05]  /*eb90*/  @P5 LOP3.LUT R31, R31, 0x2000000, RZ, 0xfc, !PT ;  /* 0x020000001f1f5812 */ /* 0x000fca00078efcff */
[----:B------:R-:W-:-:S04]  /*eba0*/  @!P2 IADD3 R134, P4, P5, R45, R26, R39 ;  /* 0x0000001a2d86a210 */ /* 0x000fc80007d9e027 */
[----:B------:R-:W-:Y:S02]  /*ebb0*/  @!P2 IADD3.X R135, R43, R42, R37, P4, P5 ;  /* 0x0000002a2b87a210 */ /* 0x000fe400027ea425 */
[----:B------:R-:W-:-:S04]  /*ebc0*/  @!P6 IADD3 R216, P4, P5, R45, R26, R39 ;  /* 0x0000001a2dd8e210 */ /* 0x000fc80007d9e027 */
[----:B0-----:R-:W-:Y:S02]  /*ebd0*/  @!P6 IADD3.X R217, R43, R42, R37, P4, P5 ;  /* 0x0000002a2bd9e210 */ /* 0x001fe400027ea425 */
[----:B------:R-:W-:Y:S02]  /*ebe0*/  ISETP.LT.OR P4, PT, R36, 0x19, !P3 ;  /* 0x000000192400780c */ /* 0x000fe40005f81670 */
[----:B------:R-:W-:-:S04]  /*ebf0*/  LOP3.LUT R30, R30, 0xffffffef, RZ, 0xc0, !PT ;  /* 0xffffffef1e1e7812 */ /* 0x000fc800078ec0ff */
[----:B------:R-:W-:-:S07]  /*ec00*/  @P0 LOP3.LUT R30, R30, 0x10, RZ, 0xfc, !PT ;  /* 0x000000101e1e0812 */ /* 0x000fce00078efcff */
[----:B------:R-:W0:Y:S01]  /*ec10*/  @!P4 LDC.64 R28, c[0x0][0x5c0] ;  /* 0x00017000ff1ccb82 */ /* 0x000e220000000a00 */
[----:B------:R-:W-:-:S04]  /*ec20*/  LOP3.LUT R30, R30, 0xfffffff7, RZ, 0xc0, !PT ;  /* 0xfffffff71e1e7812 */ /* 0x000fc800078ec0ff */
[----:B------:R-:W-:-:S04]  /*ec30*/  @P2 LOP3.LUT R30, R30, 0x8, RZ, 0xfc, !PT ;  /* 0x000000081e1e2812 */ /* 0x000fc800078efcff */
[----:B------:R-:W-:Y:S02]  /*ec40*/  LOP3.LUT R30, R30, 0xffffffdf, RZ, 0xc0, !PT ;  /* 0xffffffdf1e1e7812 */ /* 0x000fe400078ec0ff */
[----:B------:R-:W-:Y:S02]  /*ec50*/  LOP3.LUT P0, RZ, R31, 0x4, RZ, 0xc0, !PT ;  /* 0x000000041fff7812 */ /* 0x000fe4000780c0ff */
[----:B------:R-:W-:Y:S02]  /*ec60*/  @P6 LOP3.LUT R30, R30, 0x20, RZ, 0xfc, !PT ;  /* 0x000000201e1e6812 */ /* 0x000fe400078efcff */
[----:B------:R-:W-:Y:S02]  /*ec70*/  ISETP.LT.OR P6, PT, R36, 0xa, !P1 ;  /* 0x0000000a2400780c */ /* 0x000fe40004fc1670 */
[----:B------:R-:W-:Y:S02]  /*ec80*/  F2FP.SATFINITE.E4M3.F32.PACK_AB_MERGE_C R215, RZ, R215, RZ ;  /* 0x000000d7ffd7723e */ /* 0x000fe400048070ff */
[----:B-1----:R-:W-:-:S02]  /*ec90*/  F2FP.SATFINITE.E4M3.F32.PACK_AB_MERGE_C R67, RZ, R214, RZ ;  /* 0x000000d6ff43723e */ /* 0x002fc400048070ff */
[----:B0-----:R-:W-:-:S03]  /*eca0*/  @!P4 IADD3 R28, P5, R26, R28, RZ ;  /* 0x0000001c1a1cc210 */ /* 0x001fc60007fbe0ff */
[----:B------:R-:W-:Y:S02]  /*ecb0*/  @!P0 STG.E.U8 desc[UR14][R72.64+0x11], R215 ;  /* 0x000011d748008986 */ /* 0x000fe4000c10110e */
[----:B------:R-:W-:-:S05]  /*ecc0*/  @!P4 IMAD.X R29, R42, 0x1, R29, P5 ;  /* 0x000000012a1dc824 */ /* 0x000fca00028e061d */
[----:B------:R0:W-:Y:S01]  /*ecd0*/  @!P4 STG.E.U8 desc[UR14][R28.64+0x18], R67 ;  /* 0x000018431c00c986 */ /* 0x0001e2000c10110e */
[----:B------:R-:W-:-:S04]  /*ece0*/  @!P6 IADD3 R146, P4, P5, R45, R26, R39 ;  /* 0x0000001a2d92e210 */ /* 0x000fc80007d9e027 */
[----:B------:R-:W-:Y:S02]  /*ecf0*/  @!P6 IADD3.X R214, R43, R42, R37, P4, P5 ;  /* 0x0000002a2bd6e210 */ /* 0x000fe400027ea425 */
[----:B------:R-:W-:-:S13]  /*ed00*/  ISETP.LT.OR P4, PT, R36, 0x1a, !P3 ;  /* 0x0000001a2400780c */ /* 0x000fda0005f81670 */
[----:B0-----:R-:W0:Y:S01]  /*ed10*/  @!P4 LDC.64 R28, c[0x0][0x5c0] ;  /* 0x00017000ff1ccb82 */ /* 0x001e220000000a00 */
[C---:B------:R-:W-:Y:S02]  /*ed20*/  LOP3.LUT P2, RZ, R31.reuse, 0x8, RZ, 0xc0, !PT ;  /* 0x000000081fff7812 */ /* 0x040fe4000784c0ff */
[C---:B------:R-:W-:Y:S02]  /*ed30*/  LOP3.LUT P0, RZ, R31.reuse, 0x10, RZ, 0xc0, !PT ;  /* 0x000000101fff7812 */ /* 0x040fe4000780c0ff */
[----:B------:R-:W-:-:S04]  /*ed40*/  LOP3.LUT R31, R31, 0xfeffffff, RZ, 0xc0, !PT ;  /* 0xfeffffff1f1f7812 */ /* 0x000fc800078ec0ff */
[----:B------:R-:W-:Y:S02]  /*ed50*/  @P6 LOP3.LUT R31, R31, 0x1000000, RZ, 0xfc, !PT ;  /* 0x010000001f1f6812 */ /* 0x000fe400078efcff */
[----:B------:R-:W-:Y:S02]  /*ed60*/  ISETP.LT.OR P6, PT, R36, 0x11, !P1 ;  /* 0x000000112400780c */ /* 0x000fe40004fc1670 */
[----:B------:R-:W-:Y:S02]  /*ed70*/  F2FP.SATFINITE.E4M3.F32.PACK_AB_MERGE_C R213, RZ, R213, RZ ;  /* 0x000000d5ffd5723e */ /* 0x000fe400048070ff */
[----:B0-----:R-:W-:-:S05]  /*ed80*/  @!P4 IADD3 R28, P5, R26, R28, RZ ;  /* 0x0000001c1a1cc210 */ /* 0x001fca0007fbe0ff */
[----:B------:R-:W-:Y:S01]  /*ed90*/  @!P4 IMAD.X R29, R42, 0x1, R29, P5 ;  /* 0x000000012a1dc824 */ /* 0x000fe200028e061d */
[----:B------:R-:W-:-:S04]  /*eda0*/  LOP3.LUT R31, R31, 0xff7fffff, RZ, 0xc0, !PT ;  /* 0xff7fffff1f1f7812 */ /* 0x000fc800078ec0ff */
[----:B------:R0:W-:Y:S01]  /*edb0*/  @!P4 STG.E.U8 desc[UR14][R28.64+0x19], R213 ;  /* 0x000019d51c00c986 */ /* 0x0001e2000c10110e */
[----:B------:R-:W-:Y:S02]  /*edc0*/  @!P6 IADD3 R138, P4, P5, R45, R26, R39 ;  /* 0x0000001a2d8ae210 */ /* 0x000fe40007d9e027 */
[----:B------:R-:W-:Y:S02]  /*edd0*/  @P6 LOP3.LUT R31, R31, 0x800000, RZ, 0xfc, !PT ;  /* 0x008000001f1f6812 */ /* 0x000fe400078efcff */
[----:B------:R-:W-:Y:S02]  /*ede0*/  @!P6 IADD3.X R150, R43, R42, R37, P4, P5 ;  /* 0x0000002a2b96e210 */ /* 0x000fe400027ea425 */
[----:B------:R-:W-:Y:S02]  /*edf0*/  ISETP.LT.OR P6, PT, R36, 0x12, !P1 ;  /* 0x000000122400780c */ /* 0x000fe40004fc1670 */
[----:B------:R-:W-:-:S05]  /*ee00*/  F2FP.SATFINITE.E4M3.F32.PACK_AB_MERGE_C R67, RZ, R212, RZ ;  /* 0x000000d4ff43723e */ /* 0x000fca00048070ff */
[----:B------:R1:W-:Y:S01]  /*ee10*/  @!P2 STG.E.U8 desc[UR14][R80.64+0x18], R67 ;  /* 0x000018435000a986 */ /* 0x0003e2000c10110e */
[C---:B------:R-:W-:Y:S02]  /*ee20*/  LOP3.LUT P2, RZ, R31.reuse, 0x20, RZ, 0xc0, !PT ;  /* 0x000000201fff7812 */ /* 0x040fe4000784c0ff */
[----:B------:R-:W-:-:S03]  /*ee30*/  LOP3.LUT R31, R31, 0xffbfffff, RZ, 0xc0, !PT ;  /* 0xffbfffff1f1f7812 */ /* 0x000fc600078ec0ff */
[----:B------:R-:W-:Y:S02]  /*ee40*/  @!P6 IADD3 R145, P4, P5, R45, R26, R39 ;  /* 0x0000001a2d91e210 */ /* 0x000fe40007d9e027 */
[----:B------:R-:W-:Y:S02]  /*ee50*/  @P6 LOP3.LUT R31, R31, 0x400000, RZ, 0xfc, !PT ;  /* 0x004000001f1f6812 */ /* 0x000fe400078efcff */
[----:B------:R-:W-:Y:S02]  /*ee60*/  @!P6 IADD3.X R212, R43, R42, R37, P4, P5 ;  /* 0x0000002a2bd4e210 */ /* 0x000fe400027ea425 */
[----:B------:R-:W-:-:S13]  /*ee70*/  ISETP.LT.OR P6, PT, R36, 0x19, !P1 ;  /* 0x000000192400780c */ /* 0x000fda0004fc1670 */
        /* <DEDUP_REMOVED lines=8> */
[----:B-1----:R-:W-:-:S03]  /*ef00*/  F2FP.SATFINITE.E4M3.F32.PACK_AB_MERGE_C R67, RZ, R210, RZ ;  /* 0x000000d2ff43723e */ /* 0x002fc600048070ff */
[----:B------:R-:W-:Y:S01]  /*ef10*/  @!P0 STG.E.U8 desc[UR14][R78.64+0x19], R211 ;  /* 0x000019d34e008986 */ /* 0x000fe2000c10110e */
[----:B0-----:R-:W-:-:S05]  /*ef20*/  @!P4 IADD3 R28, P5, R26, R28, RZ ;  /* 0x0000001c1a1cc210 */ /* 0x001fca0007fbe0ff */
[----:B------:R-:W-:-:S05]  /*ef30*/  @!P4 IMAD.X R29, R42, 0x1, R29, P5 ;  /* 0x000000012a1dc824 */ /* 0x000fca00028e061d */
[----:B------:R0:W-:Y:S01]  /*ef40*/  @!P4 STG.E.U8 desc[UR14][R28.64+0x20], R67 ;  /* 0x000020431c00c986 */ /* 0x0001e2000c10110e */
[----:B------:R-:W-:-:S04]  /*ef50*/  @!P6 IADD3 R144, P4, P5, R45, R26, R39 ;  /* 0x0000001a2d90e210 */ /* 0x000fc80007d9e027 */
[----:B------:R-:W-:Y:S02]  /*ef60*/  @!P6 IADD3.X R210, R43, R42, R37, P4, P5 ;  /* 0x0000002a2bd2e210 */ /* 0x000fe400027ea425 */
[----:B------:R-:W-:-:S13]  /*ef70*/  ISETP.LT.OR P4, PT, R36, 0x22, !P3 ;  /* 0x000000222400780c */ /* 0x000fda0005f81670 */
[----:B0-----:R-:W0:Y:S01]  /*ef80*/  @!P4 LDC.64 R28, c[0x0][0x5c0] ;  /* 0x00017000ff1ccb82 */ /* 0x001e220000000a00 */
[C---:B------:R-:W-:Y:S02]  /*ef90*/  LOP3.LUT P0, RZ, R31.reuse, 0x40, RZ, 0xc0, !PT ;  /* 0x000000401fff7812 */ /* 0x040fe4000780c0ff */
[----:B------:R-:W-:-:S04]  /*efa0*/  LOP3.LUT R31, R31, 0xffefffff, RZ, 0xc0, !PT ;  /* 0xffefffff1f1f7812 */ /* 0x000fc800078ec0ff */
[----:B------:R-:W-:Y:S02]  /*efb0*/  @P6 LOP3.LUT R31, R31, 0x100000, RZ, 0xfc, !PT ;  /* 0x001000001f1f6812 */ /* 0x000fe400078efcff */
[----:B------:R-:W-:Y:S02]  /*efc0*/  ISETP.LT.OR P6, PT, R36, 0x21, !P1 ;  /* 0x000000212400780c */ /* 0x000fe40004fc1670 */
[----:B------:R-:W-:Y:S02]  /*efd0*/  F2FP.SATFINITE.E4M3.F32.PACK_AB_MERGE_C R209, RZ, R209, RZ ;  /* 0x000000d1ffd1723e */ /* 0x000fe400048070ff */
[----:B------:R-:W-:Y:S02]  /*efe0*/  LOP3.LUT R31, R31, 0xfff7ffff, RZ, 0xc0, !PT ;  /* 0xfff7ffff1f1f7812 */ /* 0x000fe400078ec0ff */
[----:B0-----:R-:W-:-:S05]  /*eff0*/  @!P4 IADD3 R28, P5, R26, R28, RZ ;  /* 0x0000001c1a1cc210 */ /* 0x001fca0007fbe0ff */
[----:B------:R-:W-:-:S05]  /*f000*/  @!P4 IMAD.X R29, R42, 0x1, R29, P5 ;  /* 0x000000012a1dc824 */ /* 0x000fca00028e061d */
        /* <DEDUP_REMOVED lines=31> */
[----:B------:R-:W-:Y:S02]  /*f200*/  LOP3.LUT R31, R31, 0xfffeffff, RZ, 0xc0, !PT ;  /* 0xfffeffff1f1f7812 */ /* 0x000fe400078ec0ff */
[----:B------:R-:W-:Y:S02]  /*f210*/  F2FP.SATFINITE.E4M3.F32.PACK_AB_MERGE_C R205, RZ, R205, RZ ;  /* 0x000000cdffcd723e */ /* 0x000fe400048070ff */
[----:B------:R-:W-:Y:S02]  /*f220*/  @P6 LOP3.LUT R31, R31, 0x10000, RZ, 0xfc, !PT ;  /* 0x000100001f1f6812 */ /* 0x000fe400078efcff */
[----:B------:R-:W-:Y:S02]  /*f230*/  F2FP.SATFINITE.E4M3.F32.PACK_AB_MERGE_C R67, RZ, R204, RZ ;  /* 0x000000ccff43723e */ /* 0x000fe400048070ff */
[----:B------:R-:W-:-:S02]  /*f240*/  ISETP.LT.OR P6, PT, R36, 0x31, !P1 ;  /* 0x000000312400780c */ /* 0x000fc40004fc1670 */
[----:B0-----:R-:W-:-:S05]  /*f250*/  @!P4 IADD3 R28, P5, R26, R28, RZ ;  /* 0x0000001c1a1cc210 */ /* 0x001fca0007fbe0ff */
[----:B------:R-:W-:-:S05]  /*f260*/  @!P4 IMAD.X R29, R42, 0x1, R29, P5 ;  /* 0x000000012a1dc824 */ /* 0x000fca00028e061d */
[----:B------:R0:W-:Y:S04]  /*f270*/  @!P4 STG.E.U8 desc[UR14][R28.64+0x29], R205 ;  /* 0x000029cd1c00c986 */ /* 0x0001e8000c10110e */
[----:B------:R-:W-:Y:S01]  /*f280*/  @!P2 STG.E.U8 desc[UR14][R94.64+0x28], R67 ;  /* 0x000028435e00a986 */ /* 0x000fe2000c10110e */
[----:B------:R-:W-:Y:S02]  /*f290*/  ISETP.LT.OR P2, PT, R36, 0x32, !P1 ;  /* 0x000000322400780c */ /* 0x000fe40004f41670 */
[----:B------:R-:W-:Y:S02]  /*f2a0*/  LOP3.LUT R31, R31, 0xffff7fff, RZ, 0xc0, !PT ;  /* 0xffff7fff1f1f7812 */ /* 0x000fe400078ec0ff */
[----:B------:R-:W-:Y:S02]  /*f2b0*/  @!P6 IADD3 R136, P4, P5, R45, R26, R39 ;  /* 0x0000001a2d88e210 */ /* 0x000fe40007d9e027 */
[----:B------:R-:W-:-:S02]  /*f2c0*/  @P6 LOP3.LUT R31, R31, 0x8000, RZ, 0xfc, !PT ;  /* 0x000080001f1f6812 */ /* 0x000fc400078efcff */
[----:B------:R-:W-:Y:S02]  /*f2d0*/  @!P6 IADD3.X R148, R43, R42, R37, P4, P5 ;  /* 0x0000002a2b94e210 */ /* 0x000fe400027ea425 */
[----:B------:R-:W-:-:S03]  /*f2e0*/  LOP3.LUT R31, R31, 0xffffbfff, RZ, 0xc0, !PT ;  /* 0xffffbfff1f1f7812 */ /* 0x000fc600078ec0ff */
[----:B------:R-:W-:Y:S02]  /*f2f0*/  @!P2 IADD3 R141, P4, P5, R45, R26, R39 ;  /* 0x0000001a2d8da210 */ /* 0x000fe40007d9e027 */
[----:B------:R-:W-:Y:S02]  /*f300*/  @P2 LOP3.LUT R31, R31, 0x4000, RZ, 0xfc, !PT ;  /* 0x000040001f1f2812 */ /* 0x000fe400078efcff */
[----:B------:R-:W-:Y:S02]  /*f310*/  @!P2 IADD3.X R204, R43, R42, R37, P4, P5 ;  /* 0x0000002a2bcca210 */ /* 0x000fe400027ea425 */
[C---:B------:R-:W-:Y:S02]  /*f320*/  ISETP.LT.OR P2, PT, R36.reuse, 0x39, !P1 ;  /* 0x000000392400780c */ /* 0x040fe40004f41670 */
[----:B------:R-:W-:-:S11]  /*f330*/  ISETP.LT.OR P6, PT, R36, 0x3a, !P1 ;  /* 0x0000003a2400780c */ /* 0x000fd60004fc1670 */
[----:B0-----:R-:W-:-:S04]  /*f340*/  @!P2 IADD3 R205, P4, P5, R45, R26, R39 ;  /* 0x0000001a2dcda210 */ /* 0x001fc80007d9e027 */
[----:B------:R-:W-:Y:S02]  /*f350*/  @!P2 IADD3.X R207, R43, R42, R37, P4, P5 ;  /* 0x0000002a2bcfa210 */ /* 0x000fe400027ea425 */
[----:B------:R-:W-:-:S04]  /*f360*/  @!P6 IADD3 R218, P1, P4, R45, R26, R39 ;  /* 0x0000001a2ddae210 */ /* 0x000fc80007c3e027 */
[----:B------:R-:W-:Y:S02]  /*f370*/  @!P6 IADD3.X R219, R43, R42, R37, P1, P4 ;  /* 0x0000002a2bdbe210 */ /* 0x000fe40000fe8425 */
[----:B------:R-:W-:-:S13]  /*f380*/  ISETP.LT.OR P1, PT, R36, 0x31, !P3 ;  /* 0x000000312400780c */ /* 0x000fda0005f21670 */
[----:B------:R-:W0:Y:S01]  /*f390*/  @!P1 LDC.64 R28, c[0x0][0x5c0] ;  /* 0x00017000ff1c9b82 */ /* 0x000e220000000a00 */
[----:B------:R-:W-:Y:S02]  /*f3a0*/  LOP3.LUT R31, R31, 0xffffdfff, RZ, 0xc0, !PT ;  /* 0xffffdfff1f1f7812 */ /* 0x000fe400078ec0ff */
[----:B------:R-:W-:Y:S02]  /*f3b0*/  F2FP.SATFINITE.E4M3.F32.PACK_AB_MERGE_C R203, RZ, R203, RZ ;  /* 0x000000cbffcb723e */ /* 0x000fe400048070ff */
[----:B------:R-:W-:Y:S02]  /*f3c0*/  @P2 LOP3.LUT R31, R31, 0x2000, RZ, 0xfc, !PT ;  /* 0x000020001f1f2812 */ /* 0x000fe400078efcff */
[----:B------:R-:W-:Y:S01]  /*f3d0*/  F2FP.SATFINITE.E4M3.F32.PACK_AB_MERGE_C R43, RZ, R202, RZ ;  /* 0x000000caff2b723e */ /* 0x000fe200048070ff */
[----:B------:R-:W-:Y:S01]  /*f3e0*/  @!P0 STG.E.U8 desc[UR14][R90.64+0x29], R203 ;  /* 0x000029cb5a008986 */ /* 0x000fe2000c10110e */
[C---:B------:R-:W-:Y:S02]  /*f3f0*/  LOP3.LUT P2, RZ, R31.reuse, 0x200, RZ, 0xc0, !PT ;  /* 0x000002001fff7812 */ /* 0x040fe4000784c0ff */
[----:B------:R-:W-:-:S02]  /*f400*/  LOP3.LUT R31, R31, 0xfffff7ff, RZ, 0xc0, !PT ;  /* 0xfffff7ff1f1f7812 */ /* 0x000fc400078ec0ff */
[----:B0-----:R-:W-:-:S05]  /*f410*/  @!P1 IADD3 R28, P4, R26, R28, RZ ;  /* 0x0000001c1a1c9210 */ /* 0x001fca0007f9e0ff */
[----:B------:R-:W-:Y:S01]  /*f420*/  @!P1 IMAD.X R29, R42, 0x1, R29, P4 ;  /* 0x000000012a1d9824 */ /* 0x000fe200020e061d */
[----:B------:R-:W-:-:S04]  /*f430*/  @P6 LOP3.LUT R31, R31, 0x800, RZ, 0xfc, !PT ;  /* 0x000008001f1f6812 */ /* 0x000fc800078efcff */
[----:B------:R0:W-:Y:S01]  /*f440*/  @!P1 STG.E.U8 desc[UR14][R28.64+0x30], R43 ;  /* 0x0000302b1c009986 */ /* 0x0001e2000c10110e */
[----:B------:R-:W-:-:S04]  /*f450*/  ISETP.GE.AND P1, PT, R38, 0x109, PT ;  /* 0x000001092600780c */ /* 0x000fc80003f26270 */
[----:B------:R-:W-:-:S13]  /*f460*/  ISETP.LT.OR P6, PT, R36, 0x1, !P1 ;  /* 0x000000012400780c */ /* 0x000fda0004fc1670 */
        /* <DEDUP_REMOVED lines=13> */
[----:B------:R1:W-:Y:S01]  /*f540*/  @!P2 STG.E.U8 desc[UR14][R102.64+0x30], R43 ;  /* 0x0000302b6600a986 */ /* 0x0003e2000c10110e */
[----:B------:R-:W-:Y:S02]  /*f550*/  ISETP.LT.OR P2, PT, R36, 0x9, !P1 ;  /* 0x000000092400780c */ /* 0x000fe40004f41670 */
[----:B------:R-:W-:Y:S02]  /*f560*/  LOP3.LUT R31, R31, 0xfffffbff, RZ, 0xc0, !PT ;  /* 0xfffffbff1f1f7812 */ /* 0x000fe400078ec0ff */
[----:B------:R-:W-:Y:S02]  /*f570*/  @!P6 IADD3 R147, P4, P5, R41, R26, R39 ;  /* 0x0000001a2993e210 */ /* 0x000fe40007d9e027 */
[----:B------:R-:W-:-:S02]  /*f580*/  @P6 LOP3.LUT R31, R31, 0x400, RZ, 0xfc, !PT ;  /* 0x000004001f1f6812 */ /* 0x000fc400078efcff */
[----:B0-----:R-:W-:Y:S02]  /*f590*/  @!P6 IADD3.X R201, R40, R42, R37, P4, P5 ;  /* 0x0000002a28c9e210 */ /* 0x001fe400027ea425 */
[----:B------:R-:W-:-:S03]  /*f5a0*/  LOP3.LUT R31, R31, 0xfffffdff, RZ, 0xc0, !PT ;  /* 0xfffffdff1f1f7812 */ /* 0x000fc600078ec0ff */
[----:B------:R-:W-:Y:S02]  /*f5b0*/  @!P2 IADD3 R140, P4, P5, R41, R26, R39 ;  /* 0x0000001a298ca210 */ /* 0x000fe40007d9e027 */
[----:B------:R-:W-:Y:S02]  /*f5c0*/  @P2 LOP3.LUT R31, R31, 0x200, RZ, 0xfc, !PT ;  /* 0x000002001f1f2812 */ /* 0x000fe400078efcff */
[----:B------:R-:W-:Y:S02]  /*f5d0*/  @!P2 IADD3.X R139, R40, R42, R37, P4, P5 ;  /* 0x0000002a288ba210 */ /* 0x000fe400027ea425 */
[----:B------:R-:W-:-:S13]  /*f5e0*/  ISETP.LT.OR P2, PT, R36, 0xa, !P1 ;  /* 0x0000000a2400780c */ /* 0x000fda0004f41670 */
[----:B-1----:R-:W-:-:S04]  /*f5f0*/  @!P2 IADD3 R103, P4, P5, R41, R26, R39 ;  /* 0x0000001a2967a210 */ /* 0x002fc80007d9e027 */
[----:B------:R-:W-:Y:S02]  /*f600*/  @!P2 IADD3.X R102, R40, R42, R37, P4, P5 ;  /* 0x0000002a2866a210 */ /* 0x000fe400027ea425 */
[----:B------:R-:W-:-:S13]  /*f610*/  ISETP.LT.OR P4, PT, R36, 0x39, !P3 ;  /* 0x000000392400780c */ /* 0x000fda0005f81670 */
[----:B------:R-:W0:Y:S01]  /*f620*/  @!P4 LDC.64 R28, c[0x0][0x5c0] ;  /* 0x00017000ff1ccb82 */ /* 0x000e220000000a00 */
[----:B------:R-:W-:Y:S02]  /*f630*/  ISETP.LT.OR P3, PT, R36, 0x3a, !P3 ;  /* 0x0000003a2400780c */ /* 0x000fe40005f61670 */
[----:B------:R-:W-:Y:S02]  /*f640*/  F2FP.SATFINITE.E4M3.F32.PACK_AB_MERGE_C R199, RZ, R199, RZ ;  /* 0x000000c7ffc7723e */ /* 0x000fe400048070ff */
[----:B------:R-:W-:-:S03]  /*f650*/  F2FP.SATFINITE.E4M3.F32.PACK_AB_MERGE_C R43, RZ, R198, RZ ;  /* 0x000000c6ff2b723e */ /* 0x000fc600048070ff */
[----:B------:R-:W-:Y:S01]  /*f660*/  @!P0 STG.E.U8 desc[UR14][R98.64+0x31], R199 ;  /* 0x000031c762008986 */ /* 0x000fe2000c10110e */
[----:B------:R-:W-:Y:S02]  /*f670*/  LOP3.LUT R31, R31, 0xfffffeff, RZ, 0xc0, !PT ;  /* 0xfffffeff1f1f7812 */ /* 0x000fe400078ec0ff */
[----:B0-----:R-:W-:-:S05]  /*f680*/  @!P4 IADD3 R28, P5, R26, R28, RZ ;  /* 0x0000001c1a1cc210 */ /* 0x001fca0007fbe0ff */
[----:B------:R-:W-:-:S05]  /*f690*/  @!P4 IMAD.X R29, R42, 0x1, R29, P5 ;  /* 0x000000012a1dc824 */ /* 0x000fca00028e061d */
[----:B------:R0:W-:Y:S01]  /*f6a0*/  @!P4 STG.E.U8 desc[UR14][R28.64+0x38], R43 ;  /* 0x0000382b1c00c986 */ /* 0x0001e2000c10110e */
[----:B------:R-:W-:Y:S02]  /*f6b0*/  @P2 LOP3.LUT R31, R31, 0x100, RZ, 0xfc, !PT ;  /* 0x000001001f1f2812 */ /* 0x000fe400078efcff */
[----:B------:R-:W-:Y:S01]  /*f6c0*/  ISETP.LT.OR P2, PT, R36, 0x11, !P1 ;  /* 0x000000112400780c */ /* 0x000fe20004f41670 */
[----:B0-----:R-:W0:Y:S01]  /*f6d0*/  @!P3 LDC.64 R28, c[0x0][0x5c0] ;  /* 0x00017000ff1cbb82 */ /* 0x001e220000000a00 */
[----:B------:R-:W-:Y:S02]  /*f6e0*/  LOP3.LUT P6, RZ, R0, 0x8, RZ, 0xc0, !PT ;  /* 0x0000000800ff7812 */ /* 0x000fe400078cc0ff */
[----:B------:R-:W-:-:S09]  /*f6f0*/  LOP3.LUT R30, R30, 0xffffffbf, RZ, 0xc0, !PT ;  /* 0xffffffbf1e1e7812 */ /* 0x000fd200078ec0ff */
[----:B------:R-:W-:-:S04]  /*f700*/  @!P2 IADD3 R98, P4, P5, R41, R26, R39 ;  /* 0x0000001a2962a210 */ /* 0x000fc80007d9e027 */
[----:B------:R-:W-:Y:S02]  /*f710*/  @!P2 IADD3.X R95, R40, R42, R37, P4, P5 ;  /* 0x0000002a285fa210 */ /* 0x000fe400027ea425 */
[----:B------:R-:W-:Y:S02]  /*f720*/  @P6 LOP3.LUT R30, R30, 0x40, RZ, 0xfc, !PT ;  /* 0x000000401e1e6812 */ /* 0x000fe400078efcff */
[----:B------:R-:W-:Y:S02]  /*f730*/  ISETP.LT.OR P6, PT, R36, 0x12, !P1 ;  /* 0x000000122400780c */ /* 0x000fe40004fc1670 */
[----:B------:R-:W-:Y:S02]  /*f740*/  LOP3.LUT R31, R31, 0xffffff7f, RZ, 0xc0, !PT ;  /* 0xffffff7f1f1f7812 */ /* 0x000fe400078ec0ff */
[----:B0-----:R-:W-:Y:S02]  /*f750*/  @!P3 IADD3 R28, P4, R26, R28, RZ ;  /* 0x0000001c1a1cb210 */ /* 0x001fe40007f9e0ff */
[----:B------:R-:W-:-:S03]  /*f760*/  F2FP.SATFINITE.E4M3.F32.PACK_AB_MERGE_C R197, RZ, R197, RZ ;  /* 0x000000c5ffc5723e */ /* 0x000fc600048070ff */
[----:B------:R-:W-:Y:S01]  /*f770*/  @!P3 IMAD.X R29, R42, 0x1, R29, P4 ;  /* 0x000000012a1db824 */ /* 0x000fe200020e061d */
[----:B------:R-:W-:-:S04]  /*f780*/  @P2 LOP3.LUT R31, R31, 0x80, RZ, 0xfc, !PT ;  /* 0x000000801f1f2812 */ /* 0x000fc800078efcff */
[----:B------:R-:W-:Y:S01]  /*f790*/  @!P3 STG.E.U8 desc[UR14][R28.64+0x39], R197 ;  /* 0x000039c51c00b986 */ /* 0x000fe2000c10110e */
[----:B------:R-:W-:Y:S02]  /*f7a0*/  LOP3.LUT R31, R31, 0xfffffffb, RZ, 0xc0, !PT ;  /* 0xfffffffb1f1f7812 */ /* 0x000fe400078ec0ff */
[----:B------:R-:W-:Y:S02]  /*f7b0*/  @!P6 IADD3 R94, P3, P4, R41, R26, R39 ;  /* 0x0000001a295ee210 */ /* 0x000fe40007c7e027 */
[----:B------:R-:W-:Y:S02]  /*f7c0*/  @P6 LOP3.LUT R31, R31, 0x4, RZ, 0xfc, !PT ;  /* 0x000000041f1f6812 */ /* 0x000fe400078efcff */
[----:B------:R-:W-:Y:S02]  /*f7d0*/  @!P6 IADD3.X R91, R40, R42, R37, P3, P4 ;  /* 0x0000002a285be210 */ /* 0x000fe40001fe8425 */
[----:B------:R-:W-:Y:S02]  /*f7e0*/  LOP3.LUT P6, RZ, R30, 0x40, RZ, 0xc0, !PT ;  /* 0x000000401eff7812 */ /* 0x000fe400078cc0ff */
[----:B------:R-:W-:-:S11]  /*f7f0*/  F2FP.SATFINITE.E4M3.F32.PACK_AB_MERGE_C R43, RZ, R196, RZ ;  /* 0x000000c4ff2b723e */ /* 0x000fd600048070ff */
[----:B------:R0:W-:Y:S01]  /*f800*/  @!P6 STG.E.U8 desc[UR14][R112.64+0x38], R43 ;  /* 0x0000382b7000e986 */ /* 0x0001e2000c10110e */
[----:B------:R-:W-:Y:S02]  /*f810*/  ISETP.LT.OR P6, PT, R36, 0x19, !P1 ;  /* 0x000000192400780c */ /* 0x000fe40004fc1670 */
[C---:B------:R-:W-:Y:S02]  /*f820*/  LOP3.LUT P0, RZ, R0.reuse, 0x40, RZ, 0xc0, !PT ;  /* 0x0000004000ff7812 */ /* 0x040fe4000780c0ff */
[----:B------:R-:W-:Y:S02]  /*f830*/  LOP3.LUT R31, R31, 0xffffffbf, RZ, 0xc0, !PT ;  /* 0xffffffbf1f1f7812 */ /* 0x000fe400078ec0ff */
[----:B------:R-:W-:-:S07]  /*f840*/  LOP3.LUT P5, RZ, R0, 0x200, RZ, 0xc0, !PT ;  /* 0x0000020000ff7812 */ /* 0x000fce00078ac0ff */
[----:B------:R-:W-:Y:S02]  /*f850*/  @!P6 IADD3 R90, P3, P4, R41, R26, R39 ;  /* 0x0000001a295ae210 */ /* 0x000fe40007c7e027 */
[----:B------:R-:W-:Y:S02]  /*f860*/  @P6 LOP3.LUT R31, R31, 0x40, RZ, 0xfc, !PT ;  /* 0x000000401f1f6812 */ /* 0x000fe400078efcff */
[----:B------:R-:W-:Y:S02]  /*f870*/  @!P6 IADD3.X R87, R40, R42, R37, P3, P4 ;  /* 0x0000002a2857e210 */ /* 0x000fe40001fe8425 */
[----:B------:R-:W-:Y:S02]  /*f880*/  ISETP.LT.OR P6, PT, R36, 0x1a, !P1 ;  /* 0x0000001a2400780c */ /* 0x000fe40004fc1670 */
[----:B------:R-:W-:Y:S02]  /*f890*/  F2FP.SATFINITE.E4M3.F32.PACK_AB_MERGE_C R195, RZ, R195, RZ ;  /* 0x000000c3ffc3723e */ /* 0x000fe400048070ff */
[----:B------:R-:W-:-:S03]  /*f8a0*/  F2FP.SATFINITE.E4M3.F32.PACK_AB_MERGE_C R73, RZ, R194, RZ ;  /* 0x000000c2ff49723e */ /* 0x000fc600048070ff */
[----:B------:R-:W-:Y:S01]  /*f8b0*/  @!P0 STG.E.U8 desc[UR14][R108.64+0x39], R195 ;  /* 0x000039c36c008986 */ /* 0x000fe2000c10110e */
[C---:B------:R-:W-:Y:S02]  /*f8c0*/  ISETP.LT.OR P0, PT, R36.reuse, 0x21, !P1 ;  /* 0x000000212400780c */ /* 0x040fe40004f01670 */
[----:B------:R-:W-:Y:S01]  /*f8d0*/  LOP3.LUT R31, R31, 0xffffffdf, RZ, 0xc0, !PT ;  /* 0xffffffdf1f1f7812 */ /* 0x000fe200078ec0ff */
[----:B------:R1:W-:Y:S01]  /*f8e0*/  @!P5 STG.E.U8 desc[UR14][R100.64], R73 ;  /* 0x000000496400d986 */ /* 0x0003e2000c10110e */
[----:B------:R-:W-:Y:S02]  /*f8f0*/  ISETP.LT.OR P5, PT, R36, 0x22, !P1 ;  /* 0x000000222400780c */ /* 0x000fe40004fa1670 */
[----:B------:R-:W-:Y:S02]  /*f900*/  @P6 LOP3.LUT R31, R31, 0x20, RZ, 0xfc, !PT ;  /* 0x000000201f1f6812 */ /* 0x000fe400078efcff */
[----:B------:R-:W-:Y:S02]  /*f910*/  @!P6 IADD3 R86, P3, P4, R41, R26, R39 ;  /* 0x0000001a2956e210 */ /* 0x000fe40007c7e027 */
[----:B------:R-:W-:-:S02]  /*f920*/  LOP3.LUT R31, R31, 0xffffffef, RZ, 0xc0, !PT ;  /* 0xffffffef1f1f7812 */ /* 0x000fc400078ec0ff */
[C---:B------:R-:W-:Y:S02]  /*f930*/  @!P6 IADD3.X R83, R40.reuse, R42, R37, P3, P4 ;  /* 0x0000002a2853e210 */ /* 0x040fe40001fe8425 */
[----:B------:R-:W-:Y:S02]  /*f940*/  @!P0 IADD3 R82, P3, P4, R41, R26, R39 ;  /* 0x0000001a29528210 */ /* 0x000fe40007c7e027 */
[----:B------:R-:W-:Y:S02]  /*f950*/  @P0 LOP3.LUT R31, R31, 0x10, RZ, 0xfc, !PT ;  /* 0x000000101f1f0812 */ /* 0x000fe400078efcff */
[----:B0-----:R-:W-:Y:S02]  /*f960*/  @!P0 IADD3.X R43, R40, R42, R37, P3, P4 ;  /* 0x0000002a282b8210 */ /* 0x001fe40001fe8425 */
[----:B------:R-:W-:Y:S02]  /*f970*/  LOP3.LUT R31, R31, 0xfffffff7, RZ, 0xc0, !PT ;  /* 0xfffffff71f1f7812 */ /* 0x000fe400078ec0ff */
[----:B------:R-:W-:-:S02]  /*f980*/  @!P5 IADD3 R66, P3, P4, R41, R26, R39 ;  /* 0x0000001a2942d210 */ /* 0x000fc40007c7e027 */
[----:B------:R-:W-:Y:S02]  /*f990*/  @P5 LOP3.LUT R31, R31, 0x8, RZ, 0xfc, !PT ;  /* 0x000000081f1f5812 */ /* 0x000fe400078efcff */
[----:B------:R-:W-:Y:S02]  /*f9a0*/  @!P5 IADD3.X R67, R40, R42, R37, P3, P4 ;  /* 0x0000002a2843d210 */ /* 0x000fe40001fe8425 */
[----:B------:R-:W-:Y:S02]  /*f9b0*/  ISETP.LT.OR P5, PT, R36, 0x29, !P1 ;  /* 0x000000292400780c */ /* 0x000fe40004fa1670 */
[----:B------:R-:W-:Y:S02]  /*f9c0*/  LOP3.LUT P0, RZ, R30, 0x10, RZ, 0xc0, !PT ;  /* 0x000000101eff7812 */ /* 0x000fe4000780c0ff */
[----:B------:R-:W-:-:S09]  /*f9d0*/  LOP3.LUT P2, RZ, R0, 0x4000, RZ, 0xc0, !PT ;  /* 0x0000400000ff7812 */ /* 0x000fd2000784c0ff */
[----:B------:R-:W-:Y:S02]  /*f9e0*/  @!P5 IADD3 R44, P3, P4, R41, R26, R39 ;  /* 0x0000001a292cd210 */ /* 0x000fe40007c7e027 */
[----:B------:R-:W0:Y:S02]  /*f9f0*/  @!P0 LDC.64 R28, c[0x0][0x5c0] ;  /* 0x00017000ff1c8b82 */ /* 0x000e240000000a00 */
[----:B------:R-:W-:Y:S02]  /*fa00*/  @!P5 IADD3.X R45, R40, R42, R37, P3, P4 ;  /* 0x0000002a282dd210 */ /* 0x000fe40001fe8425 */
[----:B------:R-:W-:Y:S02]  /*fa10*/  ISETP.LT.OR P4, PT, R36, 0x2a, !P1 ;  /* 0x0000002a2400780c */ /* 0x000fe40004f81670 */
[----:B------:R-:W-:Y:S02]  /*fa20*/  F2FP.SATFINITE.E4M3.F32.PACK_AB_MERGE_C R193, RZ, R193, RZ ;  /* 0x000000c1ffc1723e */ /* 0x000fe400048070ff */
[----:B------:R-:W-:-:S03]  /*fa30*/  LOP3.LUT R0, R0, 0xbfffffff, RZ, 0xc0, !PT ;  /* 0xbfffffff00007812 */ /* 0x000fc600078ec0ff */
[----:B------:R-:W-:Y:S06]  /*fa40*/  @!P2 STG.E.U8 desc[UR14][R96.64+0x1], R193 ;  /* 0x000001c16000a986 */ /* 0x000fec000c10110e */
[----:B------:R-:W-:Y:S02]  /*fa50*/  @!P4 IADD3 R72, P2, P3, R41, R26, R39 ;  /* 0x0000001a2948c210 */ /* 0x000fe40007b5e027 */
[----:B------:R-:W-:Y:S02]  /*fa60*/  @P5 LOP3.LUT R0, R0, 0x40000000, RZ, 0xfc, !PT ;  /* 0x4000000000005812 */ /* 0x000fe400078efcff */
[----:B-1----:R-:W-:-:S02]  /*fa70*/  @!P4 IADD3.X R73, R40, R42, R37, P2, P3 ;  /* 0x0000002a2849c210 */ /* 0x002fc400017e6425 */
[----:B------:R-:W-:Y:S02]  /*fa80*/  LOP3.LUT P2, RZ, R30, 0x8, RZ, 0xc0, !PT ;  /* 0x000000081eff7812 */ /* 0x000fe4000784c0ff */
[----:B0-----:R-:W-:Y:S02]  /*fa90*/  @!P0 IADD3 R28, P5, R132, R28, RZ ;  /* 0x0000001c841c8210 */ /* 0x001fe40007fbe0ff */
[----:B------:R-:W-:-:S03]  /*faa0*/  F2FP.SATFINITE.E4M3.F32.PACK_AB_MERGE_C R81, RZ, R192, RZ ;  /* 0x000000c0ff51723e */ /* 0x000fc600048070ff */
[----:B------:R-:W-:-:S05]  /*fab0*/  @!P0 IMAD.X R29, R133, 0x1, R29, P5 ;  /* 0x00000001851d8824 */ /* 0x000fca00028e061d */
[----:B------:R0:W-:Y:S01]  /*fac0*/  @!P0 STG.E.U8 desc[UR14][R28.64], R81 ;  /* 0x000000511c008986 */ /* 0x0001e2000c10110e */
[----:B------:R-:W-:Y:S01]  /*fad0*/  ISETP.LT.OR P3, PT, R36, 0x31, !P1 ;  /* 0x000000312400780c */ /* 0x000fe20004f61670 */
[----:B0-----:R-:W0:Y:S01]  /*fae0*/  @!P2 LDC.64 R28, c[0x0][0x5c0] ;  /* 0x00017000ff1cab82 */ /* 0x001e220000000a00 */
[----:B------:R-:W-:-:S04]  /*faf0*/  LOP3.LUT R0, R0, 0x7fffffff, RZ, 0xc0, !PT ;  /* 0x7fffffff00007812 */ /* 0x000fc800078ec0ff */
[----:B------:R-:W-:-:S07]  /*fb00*/  @P4 LOP3.LUT R0, R0, 0x80000000, RZ, 0xfc, !PT ;  /* 0x8000000000004812 */ /* 0x000fce00078efcff */
[----:B------:R-:W-:-:S04]  /*fb10*/  @!P3 IADD3 R74, P4, P0, R41, R26, R39 ;  /* 0x0000001a294ab210 */ /* 0x000fc8000789e027 */
[----:B------:R-:W-:Y:S02]  /*fb20*/  @!P3 IADD3.X R75, R40, R42, R37, P4, P0 ;  /* 0x0000002a284bb210 */ /* 0x000fe400027e0425 */
[----:B------:R-:W-:Y:S02]  /*fb30*/  F2FP.SATFINITE.E4M3.F32.PACK_AB_MERGE_C R191, RZ, R191, RZ ;  /* 0x000000bfffbf723e */ /* 0x000fe400048070ff */
[----:B0-----:R-:W-:-:S05]  /*fb40*/  @!P2 IADD3 R28, P0, R134, R28, RZ ;  /* 0x0000001c861ca210 */ /* 0x001fca0007f1e0ff */
[----:B------:R-:W-:Y:S01]  /*fb50*/  @!P2 IMAD.X R29, R135, 0x1, R29, P0 ;  /* 0x00000001871da824 */ /* 0x000fe200000e061d */
[----:B------:R-:W-:Y:S02]  /*fb60*/  ISETP.LT.OR P0, PT, R36, 0x32, !P1 ;  /* 0x000000322400780c */ /* 0x000fe40004f01670 */
[----:B------:R-:W-:Y:S02]  /*fb70*/  LOP3.LUT P6, RZ, R30, 0x20, RZ, 0xc0, !PT ;  /* 0x000000201eff7812 */ /* 0x000fe400078cc0ff */
[----:B------:R0:W-:Y:S01]  /*fb80*/  @!P2 STG.E.U8 desc[UR14][R28.64+0x1], R191 ;  /* 0x000001bf1c00a986 */ /* 0x0001e2000c10110e */
[----:B------:R-:W-:Y:S02]  /*fb90*/  ISETP.LT.OR P2, PT, R36, 0x39, !P1 ;  /* 0x000000392400780c */ /* 0x000fe40004f41670 */
[----:B------:R-:W-:Y:S02]  /*fba0*/  LOP3.LUT P4, RZ, R0, 0x4000000, RZ, 0xc0, !PT ;  /* 0x0400000000ff7812 */ /* 0x000fe4000788c0ff */
[----:B------:R-:W-:-:S02]  /*fbb0*/  LOP3.LUT R30, R30, 0xfffffffe, RZ, 0xc0, !PT ;  /* 0xfffffffe1e1e7812 */ /* 0x000fc400078ec0ff */
[----:B------:R-:W-:Y:S02]  /*fbc0*/  LOP3.LUT R0, R0, 0xdfffffff, RZ, 0xc0, !PT ;  /* 0xdfffffff00007812 */ /* 0x000fe400078ec0ff */
[----:B------:R-:W-:Y:S02]  /*fbd0*/  ISETP.LT.OR P1, PT, R36, 0x3a, !P1 ;  /* 0x0000003a2400780c */ /* 0x000fe40004f21670 */
[----:B------:R-:W-:Y:S01]  /*fbe0*/  @P0 LOP3.LUT R30, R30, 0x1, RZ, 0xfc, !PT ;  /* 0x000000011e1e0812 */ /* 0x000fe200078efcff */
[----:B0-----:R-:W0:Y:S01]  /*fbf0*/  @!P6 LDC.64 R28, c[0x0][0x5c0] ;  /* 0x00017000ff1ceb82 */ /* 0x001e220000000a00 */
[----:B------:R-:W-:Y:S02]  /*fc00*/  @P3 LOP3.LUT R0, R0, 0x20000000, RZ, 0xfc, !PT ;  /* 0x2000000000003812 */ /* 0x000fe400078efcff */
[----:B------:R-:W-:Y:S02]  /*fc10*/  @!P0 IADD3 R79, P5, P3, R41, R26, R39 ;  /* 0x0000001a294f8210 */ /* 0x000fe40007bbe027 */
[----:B------:R-:W-:-:S02]  /*fc20*/  LOP3.LUT R30, R30, 0xfffffffd, RZ, 0xc0, !PT ;  /* 0xfffffffd1e1e7812 */ /* 0x000fc400078ec0ff */
[----:B------:R-:W-:Y:S02]  /*fc30*/  @!P0 IADD3.X R78, R40, R42, R37, P5, P3 ;  /* 0x0000002a284e8210 */ /* 0x000fe40002fe6425 */
[C---:B------:R-:W-:Y:S02]  /*fc40*/  @!P2 IADD3 R81, P3, P5, R41.reuse, R26, R39 ;  /* 0x0000001a2951a210 */ /* 0x040fe40007d7e027 */
[----:B------:R-:W-:Y:S02]  /*fc50*/  @P2 LOP3.LUT R30, R30, 0x2, RZ, 0xfc, !PT ;  /* 0x000000021e1e2812 */ /* 0x000fe400078efcff */
[----:B------:R-:W-:Y:S02]  /*fc60*/  @!P2 IADD3.X R80, R40, R42, R37, P3, P5 ;  /* 0x0000002a2850a210 */ /* 0x000fe40001fea425 */
[----:B------:R-:W-:Y:S02]  /*fc70*/  @!P1 IADD3 R41, P3, P5, R41, R26, R39 ;  /* 0x0000001a29299210 */ /* 0x000fe40007d7e027 */
[----:B------:R-:W-:-:S02]  /*fc80*/  LOP3.LUT R30, R30, 0xfffffffb, RZ, 0xc0, !PT ;  /* 0xfffffffb1e1e7812 */ /* 0x000fc400078ec0ff */
[----:B------:R-:W-:Y:S02]  /*fc90*/  @!P1 IADD3.X R40, R40, R42, R37, P3, P5 ;  /* 0x0000002a28289210 */ /* 0x000fe40001fea425 */
[----:B------:R-:W-:Y:S02]  /*fca0*/  @P1 LOP3.LUT R30, R30, 0x4, RZ, 0xfc, !PT ;  /* 0x000000041e1e1812 */ /* 0x000fe400078efcff */
[----:B------:R-:W-:Y:S02]  /*fcb0*/  LOP3.LUT P1, RZ, R0, 0x8000000, RZ, 0xc0, !PT ;  /* 0x0800000000ff7812 */ /* 0x000fe4000782c0ff */
[----:B------:R-:W-:Y:S02]  /*fcc0*/  F2FP.SATFINITE.E4M3.F32.PACK_AB_MERGE_C R97, RZ, R190, RZ ;  /* 0x000000beff61723e */ /* 0x000fe400048070ff */
[----:B------:R-:W-:Y:S02]  /*fcd0*/  LOP3.LUT P2, RZ, R31, 0x1000000, RZ, 0xc0, !PT ;  /* 0x010000001fff7812 */ /* 0x000fe4000784c0ff */
[----:B------:R-:W-:-:S07]  /*fce0*/  F2FP.SATFINITE.E4M3.F32.PACK_AB_MERGE_C R189, RZ, R189, RZ ;  /* 0x000000bdffbd723e */ /* 0x000fce00048070ff */
[----:B------:R-:W-:Y:S01]  /*fcf0*/  @!P1 STG.E.U8 desc[UR14][R110.64+0x8], R97 ;  /* 0x000008616e009986 */ /* 0x000fe2000c10110e */
[----:B0-----:R-:W-:Y:S02]  /*fd00*/  @!P6 IADD3 R28, P1, R216, R28, RZ ;  /* 0x0000001cd81ce210 */ /* 0x001fe40007f3e0ff */
[----:B------:R-:W-:-:S03]  /*fd10*/  F2FP.SATFINITE.E4M3.F32.PACK_AB_MERGE_C R99, RZ, R188, RZ ;  /* 0x000000bcff63723e */ /* 0x000fc600048070ff */
[----:B------:R-:W-:Y:S01]  /*fd20*/  @!P6 IMAD.X R29, R217, 0x1, R29, P1 ;  /* 0x00000001d91de824 */ /* 0x000fe200008e061d */
[----:B------:R-:W-:Y:S04]  /*fd30*/  @!P4 STG.E.U8 desc[UR14][R106.64+0x9], R189 ;  /* 0x000009bd6a00c986 */ /* 0x000fe8000c10110e */
[----:B------:R0:W-:Y:S02]  /*fd40*/  @!P6 STG.E.U8 desc[UR14][R28.64+0x8], R99 ;  /* 0x000008631c00e986 */ /* 0x0001e4000c10110e */
[----:B0-----:R-:W0:Y:S01]  /*fd50*/  @!P2 LDC.64 R28, c[0x0][0x5c0] ;  /* 0x00017000ff1cab82 */ /* 0x001e220000000a00 */
[----:B------:R-:W-:Y:S02]  /*fd60*/  LOP3.LUT P5, RZ, R31, 0x800000, RZ, 0xc0, !PT ;  /* 0x008000001fff7812 */ /* 0x000fe400078ac0ff */
[----:B------:R-:W-:-:S02]  /*fd70*/  F2FP.SATFINITE.E4M3.F32.PACK_AB_MERGE_C R187, RZ, R187, RZ ;  /* 0x000000bbffbb723e */ /* 0x000fc400048070ff */
[----:B0-----:R-:W-:-:S05]  /*fd80*/  @!P2 IADD3 R28, P6, R146, R28, RZ ;  /* 0x0000001c921ca210 */ /* 0x001fca0007fde0ff */
[----:B------:R-:W-:-:S05]  /*fd90*/  @!P2 IMAD.X R29, R214, 0x1, R29, P6 ;  /* 0x00000001d61da824 */ /* 0x000fca00030e061d */
[----:B------:R0:W-:Y:S02]  /*fda0*/  @!P2 STG.E.U8 desc[UR14][R28.64+0x9], R187 ;  /* 0x000009bb1c00a986 */ /* 0x0001e4000c10110e */
[----:B0-----:R-:W0:Y:S01]  /*fdb0*/  @!P5 LDC.64 R28, c[0x0][0x5c0] ;  /* 0x00017000ff1cdb82 */ /* 0x001e220000000a00 */
[C---:B------:R-:W-:Y:S02]  /*fdc0*/  LOP3.LUT P1, RZ, R0.reuse, 0x400000, RZ, 0xc0, !PT ;  /* 0x0040000000ff7812 */ /* 0x040fe4000782c0ff */
[C---:B------:R-:W-:Y:S02]  /*fdd0*/  LOP3.LUT P0, RZ, R0.reuse, 0x2000000, RZ, 0xc0, !PT ;  /* 0x0200000000ff7812 */ /* 0x040fe4000780c0ff */
[----:B------:R-:W-:Y:S02]  /*fde0*/  LOP3.LUT P3, RZ, R0, 0x1000000, RZ, 0xc0, !PT ;  /* 0x0100000000ff7812 */ /* 0x000fe4000786c0ff */
[----:B------:R-:W-:Y:S02]  /*fdf0*/  P2R R96, PR, RZ, 0x2 ;  /* 0x00000002ff607803 */ /* 0x000fe40000000000 */
[----:B------:R-:W-:-:S02]  /*fe00*/  LOP3.LUT P1, RZ, R31, 0x400000, RZ, 0xc0, !PT ;  /* 0x004000001fff7812 */ /* 0x000fc4000782c0ff */
[----:B------:R-:W-:Y:S02]  /*fe10*/  F2FP.SATFINITE.E4M3.F32.PACK_AB_MERGE_C R97, RZ, R186, RZ ;  /* 0x000000baff61723e */ /* 0x000fe400048070ff */
[----:B------:R-:W-:Y:S02]  /*fe20*/  F2FP.SATFINITE.E4M3.F32.PACK_AB_MERGE_C R185, RZ, R185, RZ ;  /* 0x000000b9ffb9723e */ /* 0x000fe400048070ff */
[----:B------:R-:W-:Y:S01]  /*fe30*/  F2FP.SATFINITE.E4M3.F32.PACK_AB_MERGE_C R99, RZ, R184, RZ ;  /* 0x000000b8ff63723e */ /* 0x000fe200048070ff */
[----:B------:R-:W-:Y:S01]  /*fe40*/  @!P0 STG.E.U8 desc[UR14][R118.64+0x10], R97 ;  /* 0x0000106176008986 */ /* 0x000fe2000c10110e */
[----:B0-----:R-:W-:-:S03]  /*fe50*/  @!P5 IADD3 R28, P6, R138, R28, RZ ;  /* 0x0000001c8a1cd210 */ /* 0x001fc60007fde0ff */
[----:B------:R-:W-:Y:S02]  /*fe60*/  @!P3 STG.E.U8 desc[UR14][R114.64+0x11], R185 ;  /* 0x000011b97200b986 */ /* 0x000fe4000c10110e */
[----:B------:R-:W-:-:S05]  /*fe70*/  @!P5 IMAD.X R29, R150, 0x1, R29, P6 ;  /* 0x00000001961dd824 */ /* 0x000fca00030e061d */
[----:B------:R0:W-:Y:S02]  /*fe80*/  @!P5 STG.E.U8 desc[UR14][R28.64+0x10], R99 ;  /* 0x000010631c00d986 */ /* 0x0001e4000c10110e */
[----:B0-----:R-:W0:Y:S01]  /*fe90*/  @!P1 LDC.64 R28, c[0x0][0x5c0] ;  /* 0x00017000ff1c9b82 */ /* 0x001e220000000a00 */
[----:B------:R-:W-:Y:S02]  /*fea0*/  LOP3.LUT P4, RZ, R31, 0x200000, RZ, 0xc0, !PT ;  /* 0x002000001fff7812 */ /* 0x000fe4000788c0ff */
[----:B------:R-:W-:Y:S02]  /*feb0*/  F2FP.SATFINITE.E4M3.F32.PACK_AB_MERGE_C R183, RZ, R183, RZ ;  /* 0x000000b7ffb7723e */ /* 0x000fe400048070ff */
[----:B0-----:R-:W-:-:S05]  /*fec0*/  @!P1 IADD3 R28, P6, R145, R28, RZ ;  /* 0x0000001c911c9210 */ /* 0x001fca0007fde0ff */
[----:B------:R-:W-:-:S05]  /*fed0*/  @!P1 IMAD.X R29, R212, 0x1, R29, P6 ;  /* 0x00000001d41d9824 */ /* 0x000fca00030e061d */
[----:B------:R0:W-:Y:S01]  /*fee0*/  @!P1 STG.E.U8 desc[UR14][R28.64+0x11], R183 ;  /* 0x000011b71c009986 */ /* 0x0001e2000c10110e */
[----:B------:R-:W-:Y:S01]  /*fef0*/  LOP3.LUT P6, RZ, R0, 0x800000, RZ, 0xc0, !PT ;  /* 0x0080000000ff7812 */ /* 0x000fe200078cc0ff */
[----:B0-----:R-:W0:Y:S01]  /*ff00*/  @!P4 LDC.64 R28, c[0x0][0x5c0] ;  /* 0x00017000ff1ccb82 */ /* 0x001e220000000a00 */
[----:B------:R-:W-:Y:S02]  /*ff10*/  F2FP.SATFINITE.E4M3.F32.PACK_AB_MERGE_C R97, RZ, R182, RZ ;  /* 0x000000b6ff61723e */ /* 0x000fe400048070ff */
[----:B------:R-:W-:Y:S02]  /*ff20*/  ISETP.NE.AND P1, PT, R96, RZ, PT ;  /* 0x000000ff6000720c */ /* 0x000fe40003f25270 */
[----:B------:R-:W-:-:S07]  /*ff30*/  LOP3.LUT P2, RZ, R31, 0x100000, RZ, 0xc0, !PT ;  /* 0x001000001fff7812 */ /* 0x000fce000784c0ff */
[----:B------:R-:W-:Y:S01]  /*ff40*/  @!P6 STG.E.U8 desc[UR14][R126.64+0x18], R97 ;  /* 0x000018617e00e986 */ /* 0x000fe2000c10110e */
[----:B------:R-:W-:Y:S02]  /*ff50*/  F2FP.SATFINITE.E4M3.F32.PACK_AB_MERGE_C R181, RZ, R181, RZ ;  /* 0x000000b5ffb5723e */ /* 0x000fe400048070ff */
[----:B------:R-:W-:Y:S02]  /*ff60*/  F2FP.SATFINITE.E4M3.F32.PACK_AB_MERGE_C R99, RZ, R180, RZ ;  /* 0x000000b4ff63723e */ /* 0x000fe400048070ff */
[----:B0-----:R-:W-:Y:S01]  /*ff70*/  @!P4 IADD3 R28, P6, R213, R28, RZ ;  /* 0x0000001cd51cc210 */ /* 0x001fe20007fde0ff */
[----:B------:R-:W-:Y:S04]  /*ff80*/  @!P1 STG.E.U8 desc[UR14][R122.64+0x19], R181 ;  /* 0x000019b57a009986 */ /* 0x000fe8000c10110e */
[----:B------:R-:W-:-:S05]  /*ff90*/  @!P4 IMAD.X R29, R215, 0x1, R29, P6 ;  /* 0x00000001d71dc824 */ /* 0x000fca00030e061d */
[----:B------:R0:W-:Y:S02]  /*ffa0*/  @!P4 STG.E.U8 desc[UR14][R28.64+0x18], R99 ;  /* 0x000018631c00c986 */ /* 0x0001e4000c10110e */
[----:B0-----:R-:W0:Y:S01]  /*ffb0*/  @!P2 LDC.64 R28, c[0x0][0x5c0] ;  /* 0x00017000ff1cab82 */ /* 0x001e220000000a00 */
[----:B------:R-:W-:Y:S02]  /*ffc0*/  LOP3.LUT P5, RZ, R31, 0x80000, RZ, 0xc0, !PT ;  /* 0x000800001fff7812 */ /* 0x000fe400078ac0ff */
[----:B------:R-:W-:Y:S02]  /*ffd0*/  F2FP.SATFINITE.E4M3.F32.PACK_AB_MERGE_C R179, RZ, R179, RZ ;  /* 0x000000b3ffb3723e */ /* 0x000fe400048070ff */
        /* <DEDUP_REMOVED lines=95> */
[----:B------:R-:W-:-:S04]  /*105d0*/  LOP3.LUT P2, RZ, R0, 0x80, RZ, 0xc0, !PT ;  /* 0x0000008000ff7812 */ /* 0x000fc8000784c0ff */
[----:B------:R-:W-:Y:S02]  /*105e0*/  P2R R84, PR, RZ, 0x4 ;  /* 0x00000004ff547803 */ /* 0x000fe40000000000 */
[----:B------:R-:W-:Y:S02]  /*105f0*/  LOP3.LUT P2, RZ, R31, 0x100, RZ, 0xc0, !PT ;  /* 0x000001001fff7812 */ /* 0x000fe4000784c0ff */
[----:B------:R-:W-:-:S03]  /*10600*/  F2FP.SATFINITE.E4M3.F32.PACK_AB_MERGE_C R159, RZ, R159, RZ ;  /* 0x0000009fff9f723e */ /* 0x000fc600048070ff */
[----:B------:R-:W1:Y:S01]  /*10610*/  @!P5 LDC.64 R76, c[0x0][0x5c0] ;  /* 0x00017000ff4cdb82 */ /* 0x000e620000000a00 */
[----:B0-----:R-:W-:-:S05]  /*10620*/  @!P4 IADD3 R28, P6, R147, R28, RZ ;  /* 0x0000001c931cc210 */ /* 0x001fca0007fde0ff */
[----:B------:R-:W-:Y:S01]  /*10630*/  @!P4 IMAD.X R29, R201, 0x1, R29, P6 ;  /* 0x00000001c91dc824 */ /* 0x000fe200030e061d */
[C---:B------:R-:W-:Y:S02]  /*10640*/  LOP3.LUT P6, RZ, R31.reuse, 0x400, RZ, 0xc0, !PT ;  /* 0x000004001fff7812 */ /* 0x040fe400078cc0ff */
[----:B------:R-:W-:Y:S02]  /*10650*/  ISETP.NE.AND P4, PT, R88, RZ, PT ;  /* 0x000000ff5800720c */ /* 0x000fe40003f85270 */
[----:B------:R-:W-:-:S09]  /*10660*/  LOP3.LUT P3, RZ, R31, 0x80, RZ, 0xc0, !PT ;  /* 0x000000801fff7812 */ /* 0x000fd2000786c0ff */
[----:B------:R0:W-:Y:S02]  /*10670*/  @!P6 STG.E.U8 desc[UR14][R28.64+0x1], R159 ;  /* 0x0000019f1c00e986 */ /* 0x0001e4000c10110e */
[----:B0-----:R-:W0:Y:S01]  /*10680*/  @!P2 LDC.64 R28, c[0x0][0x5c0] ;  /* 0x00017000ff1cab82 */ /* 0x001e220000000a00 */
[----:B------:R-:W-:Y:S02]  /*10690*/  F2FP.SATFINITE.E4M3.F32.PACK_AB_MERGE_C R85, RZ, R158, RZ ;  /* 0x0000009eff55723e */ /* 0x000fe400048070ff */
[----:B-1----:R-:W-:-:S03]  /*106a0*/  @!P5 IADD3 R76, P6, R140, R76, RZ ;  /* 0x0000004c8c4cd210 */ /* 0x002fc60007fde0ff */
[----:B------:R1:W-:Y:S02]  /*106b0*/  @!P4 STG.E.U8 desc[UR14][R70.64+0x8], R85 ;  /* 0x000008554600c986 */ /* 0x0003e4000c10110e */
[----:B------:R-:W-:Y:S01]  /*106c0*/  @!P5 IMAD.X R77, R139, 0x1, R77, P6 ;  /* 0x000000018b4dd824 */ /* 0x000fe200030e064d */
[----:B------:R-:W-:Y:S01]  /*106d0*/  LOP3.LUT P1, RZ, R0, 0x100, RZ, 0xc0, !PT ;  /* 0x0000010000ff7812 */ /* 0x000fe2000782c0ff */
[----:B-1----:R-:W1:Y:S01]  /*106e0*/  @!P3 LDC.64 R70, c[0x0][0x5c0] ;  /* 0x00017000ff46bb82 */ /* 0x002e620000000a00 */
[----:B0-----:R-:W-:-:S05]  /*106f0*/  @!P2 IADD3 R28, P6, R103, R28, RZ ;  /* 0x0000001c671ca210 */ /* 0x001fca0007fde0ff */
[----:B------:R-:W-:Y:S01]  /*10700*/  @!P2 IMAD.X R29, R102, 0x1, R29, P6 ;  /* 0x00000001661da824 */ /* 0x000fe200030e061d */
[C---:B------:R-:W-:Y:S02]  /*10710*/  LOP3.LUT P6, RZ, R31.reuse, 0x100, RZ, 0xc0, !PT ;  /* 0x000001001fff7812 */ /* 0x040fe400078cc0ff */
[----:B------:R-:W-:Y:S02]  /*10720*/  F2FP.SATFINITE.E4M3.F32.PACK_AB_MERGE_C R157, RZ, R157, RZ ;  /* 0x0000009dff9d723e */ /* 0x000fe400048070ff */
[----:B------:R-:W-:Y:S02]  /*10730*/  LOP3.LUT P4, RZ, R31, 0x4, RZ, 0xc0, !PT ;  /* 0x000000041fff7812 */ /* 0x000fe4000788c0ff */
[----:B------:R-:W-:Y:S02]  /*10740*/  F2FP.SATFINITE.E4M3.F32.PACK_AB_MERGE_C R89, RZ, R156, RZ ;  /* 0x0000009cff59723e */ /* 0x000fe400048070ff */
[----:B------:R-:W-:Y:S01]  /*10750*/  F2FP.SATFINITE.E4M3.F32.PACK_AB_MERGE_C R155, RZ, R155, RZ ;  /* 0x0000009bff9b723e */ /* 0x000fe200048070ff */
[----:B------:R0:W-:Y:S04]  /*10760*/  @!P1 STG.E.U8 desc[UR14][R68.64+0x9], R157 ;  /* 0x0000099d44009986 */ /* 0x0001e8000c10110e */
[----:B------:R-:W-:Y:S04]  /*10770*/  @!P5 STG.E.U8 desc[UR14][R76.64+0x8], R89 ;  /* 0x000008594c00d986 */ /* 0x000fe8000c10110e */
[----:B------:R3:W-:Y:S01]  /*10780*/  @!P6 STG.E.U8 desc[UR14][R28.64+0x9], R155 ;  /* 0x0000099b1c00e986 */ /* 0x0007e2000c10110e */
[----:B-1----:R-:W-:-:S05]  /*10790*/  @!P3 IADD3 R98, P6, R98, R70, RZ ;  /* 0x000000466262b210 */ /* 0x002fca0007fde0ff */
[----:B------:R-:W-:Y:S02]  /*107a0*/  @!P3 IMAD.X R99, R95, 0x1, R71, P6 ;  /* 0x000000015f63b824 */ /* 0x000fe400030e0647 */
[----:B------:R-:W1:Y:S01]  /*107b0*/  @!P4 LDC.64 R70, c[0x0][0x5c0] ;  /* 0x00017000ff46cb82 */ /* 0x000e620000000a00 */
[----:B------:R-:W-:Y:S02]  /*107c0*/  ISETP.NE.AND P2, PT, R84, RZ, PT ;  /* 0x000000ff5400720c */ /* 0x000fe40003f45270 */
[----:B------:R-:W-:Y:S02]  /*107d0*/  LOP3.LUT P0, RZ, R0, 0x20, RZ, 0xc0, !PT ;  /* 0x0000002000ff7812 */ /* 0x000fe4000780c0ff */
[----:B------:R-:W-:Y:S02]  /*107e0*/  LOP3.LUT P1, RZ, R31, 0x40, RZ, 0xc0, !PT ;  /* 0x000000401fff7812 */ /* 0x000fe4000782c0ff */
[----:B0-----:R-:W-:Y:S02]  /*107f0*/  F2FP.SATFINITE.E4M3.F32.PACK_AB_MERGE_C R69, RZ, R154, RZ ;  /* 0x0000009aff45723e */ /* 0x001fe400048070ff */
[----:B------:R-:W-:-:S02]  /*10800*/  F2FP.SATFINITE.E4M3.F32.PACK_AB_MERGE_C R153, RZ, R153, RZ ;  /* 0x00000099ff99723e */ /* 0x000fc400048070ff */
[----:B---3--:R-:W-:-:S03]  /*10810*/  F2FP.SATFINITE.E4M3.F32.PACK_AB_MERGE_C R29, RZ, R152, RZ ;  /* 0x00000098ff1d723e */ /* 0x008fc600048070ff */
[----:B------:R-:W-:Y:S04]  /*10820*/  @!P2 STG.E.U8 desc[UR14][R64.64+0x10], R69 ;  /* 0x000010454000a986 */ /* 0x000fe8000c10110e */
[----:B------:R-:W-:Y:S04]  /*10830*/  @!P0 STG.E.U8 desc[UR14][R62.64+0x11], R153 ;  /* 0x000011993e008986 */ /* 0x000fe8000c10110e */
[----:B------:R0:W-:Y:S01]  /*10840*/  @!P3 STG.E.U8 desc[UR14][R98.64+0x10], R29 ;  /* 0x0000101d6200b986 */ /* 0x0001e2000c10110e */
[----:B-1----:R-:W-:Y:S01]  /*10850*/  @!P4 IADD3 R94, P6, R94, R70, RZ ;  /* 0x000000465e5ec210 */ /* 0x002fe20007fde0ff */
[----:B0-----:R-:W0:Y:S04]  /*10860*/  @!P1 LDC.64 R28, c[0x0][0x5c0] ;  /* 0x00017000ff1c9b82 */ /* 0x001e280000000a00 */
[----:B------:R-:W-:Y:S01]  /*10870*/  @!P4 IMAD.X R95, R91, 0x1, R71, P6 ;  /* 0x000000015b5fc824 */ /* 0x000fe200030e0647 */
[----:B------:R-:W-:-:S02]  /*10880*/  LOP3.LUT P6, RZ, R0, 0x10, RZ, 0xc0, !PT ;  /* 0x0000001000ff7812 */ /* 0x000fc400078cc0ff */
[----:B------:R-:W-:Y:S02]  /*10890*/  LOP3.LUT P2, RZ, R31, 0x20, RZ, 0xc0, !PT ;  /* 0x000000201fff7812 */ /* 0x000fe4000784c0ff */
[----:B------:R-:W-:Y:S02]  /*108a0*/  F2FP.SATFINITE.E4M3.F32.PACK_AB_MERGE_C R23, RZ, R23, RZ ;  /* 0x00000017ff17723e */ /* 0x000fe400048070ff */
[----:B------:R-:W-:-:S03]  /*108b0*/  F2FP.SATFINITE.E4M3.F32.PACK_AB_MERGE_C R63, RZ, R22, RZ ;  /* 0x00000016ff3f723e */ /* 0x000fc600048070ff */
[----:B------:R1:W-:Y:S04]  /*108c0*/  @!P4 STG.E.U8 desc[UR14][R94.64+0x11], R23 ;  /* 0x000011175e00c986 */ /* 0x0003e8000c10110e */
[----:B------:R-:W-:Y:S01]  /*108d0*/  @!P6 STG.E.U8 desc[UR14][R60.64+0x18], R63 ;  /* 0x0000183f3c00e986 */ /* 0x000fe2000c10110e */
[----:B0-----:R-:W-:-:S05]  /*108e0*/  @!P1 IADD3 R90, P6, R90, R28, RZ ;  /* 0x0000001c5a5a9210 */ /* 0x001fca0007fde0ff */
[----:B------:R-:W-:Y:S02]  /*108f0*/  @!P1 IMAD.X R91, R87, 0x1, R29, P6 ;  /* 0x00000001575b9824 */ /* 0x000fe400030e061d */
[----:B------:R-:W0:Y:S01]  /*10900*/  @!P2 LDC.64 R28, c[0x0][0x5c0] ;  /* 0x00017000ff1cab82 */ /* 0x000e220000000a00 */
[----:B------:R-:W-:Y:S01]  /*10910*/  LOP3.LUT P5, RZ, R0, 0x4, RZ, 0xc0, !PT ;  /* 0x0000000400ff7812 */ /* 0x000fe200078ac0ff */
[----:B------:R-:W-:Y:S01]  /*10920*/  FMUL R21, R21, UR12 ;  /* 0x0000000c15157c20 */ /* 0x000fe20008400000 */
[----:B------:R-:W-:Y:S01]  /*10930*/  LOP3.LUT P0, RZ, R31, 0x10, RZ, 0xc0, !PT ;  /* 0x000000101fff7812 */ /* 0x000fe2000780c0ff */
[----:B------:R-:W-:-:S03]  /*10940*/  FMUL R20, R20, UR12 ;  /* 0x0000000c14147c20 */ /* 0x000fc60008400000 */
[----:B------:R-:W-:Y:S02]  /*10950*/  F2FP.SATFINITE.E4M3.F32.PACK_AB_MERGE_C R21, RZ, R21, RZ ;  /* 0x00000015ff15723e */ /* 0x000fe400048070ff */
[----:B-1----:R-:W-:-:S05]  /*10960*/  F2FP.SATFINITE.E4M3.F32.PACK_AB_MERGE_C R23, RZ, R20, RZ ;  /* 0x00000014ff17723e */ /* 0x002fca00048070ff */
[----:B------:R-:W-:Y:S04]  /*10970*/  @!P5 STG.E.U8 desc[UR14][R58.64+0x19], R21 ;  /* 0x000019153a00d986 */ /* 0x000fe8000c10110e */
[----:B------:R1:W-:Y:S01]  /*10980*/  @!P1 STG.E.U8 desc[UR14][R90.64+0x18], R23 ;  /* 0x000018175a009986 */ /* 0x0003e2000c10110e */
[----:B0-----:R-:W-:Y:S01]  /*10990*/  @!P2 IADD3 R86, P6, R86, R28, RZ ;  /* 0x0000001c5656a210 */ /* 0x001fe20007fde0ff */
[----:B-1----:R-:W0:Y:S04]  /*109a0*/  @!P0 LDC.64 R22, c[0x0][0x5c0] ;  /* 0x00017000ff168b82 */ /* 0x002e280000000a00 */
[----:B------:R-:W-:Y:S01]  /*109b0*/  @!P2 IMAD.X R87, R83, 0x1, R29, P6 ;  /* 0x000000015357a824 */ /* 0x000fe200030e061d */
[----:B------:R-:W-:Y:S01]  /*109c0*/  LOP3.LUT P6, RZ, R0, 0x2, RZ, 0xc0, !PT ;  /* 0x0000000200ff7812 */ /* 0x000fe200078cc0ff */
[----:B------:R-:W-:Y:S01]  /*109d0*/  FMUL R19, R19, UR12 ;  /* 0x0000000c13137c20 */ /* 0x000fe20008400000 */
[----:B------:R-:W-:Y:S01]  /*109e0*/  FMUL R18, R18, UR12 ;  /* 0x0000000c12127c20 */ /* 0x000fe20008400000 */
[----:B------:R-:W-:-:S03]  /*109f0*/  LOP3.LUT P4, RZ, R31, 0x8, RZ, 0xc0, !PT ;  /* 0x000000081fff7812 */ /* 0x000fc6000788c0ff */
        /* <DEDUP_REMOVED lines=10> */
[----:B------:R-:W-:Y:S01]  /*10aa0*/  FMUL R16, R16, UR12 ;  /* 0x0000000c10107c20 */ /* 0x000fe20008400000 */
[----:B------:R-:W-:Y:S01]  /*10ab0*/  FMUL R15, R15, UR12 ;  /* 0x0000000c0f0f7c20 */ /* 0x000fe20008400000 */
[----:B------:R-:W-:Y:S01]  /*10ac0*/  FMUL R14, R14, UR12 ;  /* 0x0000000c0e0e7c20 */ /* 0x000fe20008400000 */
[----:B------:R-:W-:Y:S02]  /*10ad0*/  F2FP.SATFINITE.E4M3.F32.PACK_AB_MERGE_C R17, RZ, R17, RZ ;  /* 0x00000011ff11723e */ /* 0x000fe400048070ff */
[----:B-1----:R-:W-:-:S02]  /*10ae0*/  F2FP.SATFINITE.E4M3.F32.PACK_AB_MERGE_C R19, RZ, R16, RZ ;  /* 0x00000010ff13723e */ /* 0x002fc400048070ff */
[----:B------:R-:W-:-:S03]  /*10af0*/  F2FP.SATFINITE.E4M3.F32.PACK_AB_MERGE_C R15, RZ, R15, RZ ;  /* 0x0000000fff0f723e */ /* 0x000fc600048070ff */
[----:B------:R1:W-:Y:S01]  /*10b00*/  @!P3 STG.E.U8 desc[UR14][R54.64+0x21], R17 ;  /* 0x000021113600b986 */ /* 0x0003e2000c10110e */
[----:B0-----:R-:W-:Y:S02]  /*10b10*/  @!P4 IADD3 R66, P6, R66, R22, RZ ;  /* 0x000000164242c210 */ /* 0x001fe40007fde0ff */
[----:B-1----:R-:W-:-:S03]  /*10b20*/  F2FP.SATFINITE.E4M3.F32.PACK_AB_MERGE_C R17, RZ, R14, RZ ;  /* 0x0000000eff11723e */ /* 0x002fc600048070ff */
[----:B------:R-:W-:Y:S01]  /*10b30*/  @!P4 IMAD.X R67, R67, 0x1, R23, P6 ;  /* 0x000000014343c824 */ /* 0x000fe200030e0617 */
[----:B------:R0:W-:Y:S04]  /*10b40*/  @!P0 STG.E.U8 desc[UR14][R82.64+0x20], R19 ;  /* 0x0000201352008986 */ /* 0x0001e8000c10110e */
[----:B------:R1:W-:Y:S04]  /*10b50*/  @!P4 STG.E.U8 desc[UR14][R66.64+0x21], R15 ;  /* 0x0000210f4200c986 */ /* 0x0003e8000c10110e */
[----:B------:R-:W-:Y:S01]  /*10b60*/  @!P5 STG.E.U8 desc[UR14][R52.64+0x28], R17 ;  /* 0x000028113400d986 */ /* 0x000fe2000c10110e */
[----:B------:R-:W-:-:S02]  /*10b70*/  LOP3.LUT P5, RZ, R0, 0x40000000, RZ, 0xc0, !PT ;  /* 0x4000000000ff7812 */ /* 0x000fc400078ac0ff */
[----:B------:R-:W-:-:S11]  /*10b80*/  LOP3.LUT P6, RZ, R31, 0x20000000, RZ, 0xc0, !PT ;  /* 0x200000001fff7812 */ /* 0x000fd600078cc0ff */
[----:B0-----:R-:W0:Y:S01]  /*10b90*/  @!P5 LDC.64 R18, c[0x0][0x5c0] ;  /* 0x00017000ff12db82 */ /* 0x001e220000000a00 */
[----:B------:R-:W-:Y:S01]  /*10ba0*/  FMUL R13, R13, UR12 ;  /* 0x0000000c0d0d7c20 */ /* 0x000fe20008400000 */
[----:B------:R-:W-:-:S04]  /*10bb0*/  LOP3.LUT P4, RZ, R0, 0x80000000, RZ, 0xc0, !PT ;  /* 0x8000000000ff7812 */ /* 0x000fc8000788c0ff */
[----:B------:R-:W-:-:S05]  /*10bc0*/  F2FP.SATFINITE.E4M3.F32.PACK_AB_MERGE_C R13, RZ, R13, RZ ;  /* 0x0000000dff0d723e */ /* 0x000fca00048070ff */
[----:B------:R3:W-:Y:S01]  /*10bd0*/  @!P6 STG.E.U8 desc[UR14][R50.64+0x29], R13 ;  /* 0x0000290d3200e986 */ /* 0x0007e2000c10110e */
[----:B0-----:R-:W-:-:S05]  /*10be0*/  @!P5 IADD3 R44, P6, R44, R18, RZ ;  /* 0x000000122c2cd210 */ /* 0x001fca0007fde0ff */
[----:B------:R-:W-:Y:S02]  /*10bf0*/  @!P5 IMAD.X R45, R45, 0x1, R19, P6 ;  /* 0x000000012d2dd824 */ /* 0x000fe400030e0613 */
[----:B------:R-:W0:Y:S01]  /*10c00*/  @!P4 LDC.64 R18, c[0x0][0x5c0] ;  /* 0x00017000ff12cb82 */ /* 0x000e220000000a00 */
[----:B------:R-:W-:Y:S01]  /*10c10*/  FMUL R12, R12, UR12 ;  /* 0x0000000c0c0c7c20 */ /* 0x000fe20008400000 */
[----:B------:R-:W-:-:S04]  /*10c20*/  LOP3.LUT P3, RZ, R31, 0x10000000, RZ, 0xc0, !PT ;  /* 0x100000001fff7812 */ /* 0x000fc8000786c0ff */
[----:B-1----:R-:W-:Y:S01]  /*10c30*/  F2FP.SATFINITE.E4M3.F32.PACK_AB_MERGE_C R15, RZ, R12, RZ ;  /* 0x0000000cff0f723e */ /* 0x002fe200048070ff */
[----:B------:R-:W-:Y:S01]  /*10c40*/  FMUL R11, R11, UR12 ;  /* 0x0000000c0b0b7c20 */ /* 0x000fe20008400000 */
[----:B------:R-:W-:-:S03]  /*10c50*/  FMUL R10, R10, UR12 ;  /* 0x0000000c0a0a7c20 */ /* 0x000fc60008400000 */
[----:B------:R1:W-:Y:S01]  /*10c60*/  @!P5 STG.E.U8 desc[UR14][R44.64+0x28], R15 ;  /* 0x0000280f2c00d986 */ /* 0x0003e2000c10110e */
[----:B------:R-:W-:Y:S02]  /*10c70*/  F2FP.SATFINITE.E4M3.F32.PACK_AB_MERGE_C R11, RZ, R11, RZ ;  /* 0x0000000bff0b723e */ /* 0x000fe400048070ff */
[----:B---3--:R-:W-:Y:S02]  /*10c80*/  F2FP.SATFINITE.E4M3.F32.PACK_AB_MERGE_C R13, RZ, R10, RZ ;  /* 0x0000000aff0d723e */ /* 0x008fe400048070ff */
[----:B0-----:R-:W-:-:S05]  /*10c90*/  @!P4 IADD3 R72, P5, R72, R18, RZ ;  /* 0x000000124848c210 */ /* 0x001fca0007fbe0ff */
[----:B------:R-:W-:-:S05]  /*10ca0*/  @!P4 IMAD.X R73, R73, 0x1, R19, P5 ;  /* 0x000000014949c824 */ /* 0x000fca00028e0613 */
[----:B------:R0:W-:Y:S04]  /*10cb0*/  @!P4 STG.E.U8 desc[UR14][R72.64+0x29], R11 ;  /* 0x0000290b4800c986 */ /* 0x0001e8000c10110e */
[----:B------:R-:W-:Y:S01]  /*10cc0*/  @!P3 STG.E.U8 desc[UR14][R48.64+0x30], R13 ;  /* 0x0000300d3000b986 */ /* 0x000fe2000c10110e */
[----:B------:R-:W-:Y:S02]  /*10cd0*/  LOP3.LUT P3, RZ, R0, 0x20000000, RZ, 0xc0, !PT ;  /* 0x2000000000ff7812 */ /* 0x000fe4000786c0ff */
[----:B------:R-:W-:-:S11]  /*10ce0*/  LOP3.LUT P4, RZ, R31, 0x8000000, RZ, 0xc0, !PT ;  /* 0x080000001fff7812 */ /* 0x000fd6000788c0ff */
[----:B------:R-:W3:Y:S01]  /*10cf0*/  @!P3 LDC.64 R16, c[0x0][0x5c0] ;  /* 0x00017000ff10bb82 */ /* 0x000ee20000000a00 */
[----:B------:R-:W-:Y:S01]  /*10d00*/  FMUL R9, R9, UR12 ;  /* 0x0000000c09097c20 */ /* 0x000fe20008400000 */
[----:B------:R-:W-:-:S04]  /*10d10*/  LOP3.LUT P0, RZ, R30, 0x1, RZ, 0xc0, !PT ;  /* 0x000000011eff7812 */ /* 0x000fc8000780c0ff */
[----:B-1----:R-:W-:-:S05]  /*10d20*/  F2FP.SATFINITE.E4M3.F32.PACK_AB_MERGE_C R15, RZ, R9, RZ ;  /* 0x00000009ff0f723e */ /* 0x002fca00048070ff */
[----:B------:R1:W-:Y:S01]  /*10d30*/  @!P4 STG.E.U8 desc[UR14][R46.64+0x31], R15 ;  /* 0x0000310f2e00c986 */ /* 0x0003e2000c10110e */
[----:B---3--:R-:W-:-:S05]  /*10d40*/  @!P3 IADD3 R74, P4, R74, R16, RZ ;  /* 0x000000104a4ab210 */ /* 0x008fca0007f9e0ff */
[----:B------:R-:W-:Y:S02]  /*10d50*/  @!P3 IMAD.X R75, R75, 0x1, R17, P4 ;  /* 0x000000014b4bb824 */ /* 0x000fe400020e0611 */
[----:B------:R-:W3:Y:S01]  /*10d60*/  @!P0 LDC.64 R16, c[0x0][0x5c0] ;  /* 0x00017000ff108b82 */ /* 0x000ee20000000a00 */
[----:B------:R-:W-:Y:S01]  /*10d70*/  LOP3.LUT P2, RZ, R30, 0x2, RZ, 0xc0, !PT ;  /* 0x000000021eff7812 */ /* 0x000fe2000784c0ff */
[----:B------:R-:W-:Y:S01]  /*10d80*/  FMUL R8, R8, UR12 ;  /* 0x0000000c08087c20 */ /* 0x000fe20008400000 */
[----:B------:R-:W-:-:S04]  /*10d90*/  LOP3.LUT P1, RZ, R30, 0x4, RZ, 0xc0, !PT ;  /* 0x000000041eff7812 */ /* 0x000fc8000782c0ff */
[----:B0-----:R-:W-:Y:S01]  /*10da0*/  F2FP.SATFINITE.E4M3.F32.PACK_AB_MERGE_C R11, RZ, R8, RZ ;  /* 0x00000008ff0b723e */ /* 0x001fe200048070ff */
[----:B------:R-:W-:-:S04]  /*10db0*/  FMUL R7, R7, UR12 ;  /* 0x0000000c07077c20 */ /* 0x000fc80008400000 */
[----:B------:R0:W-:Y:S02]  /*10dc0*/  @!P3 STG.E.U8 desc[UR14][R74.64+0x30], R11 ;  /* 0x0000300b4a00b986 */ /* 0x0001e4000c10110e */
[----:B-1----:R-:W1:Y:S01]  /*10dd0*/  @!P2 LDC.64 R14, c[0x0][0x5c0] ;  /* 0x00017000ff0eab82 */ /* 0x002e620000000a00 */
[----:B------:R-:W-:Y:S02]  /*10de0*/  F2FP.SATFINITE.E4M3.F32.PACK_AB_MERGE_C R7, RZ, R7, RZ ;  /* 0x00000007ff07723e */ /* 0x000fe400048070ff */
[----:B---3--:R-:W-:-:S05]  /*10df0*/  @!P0 IADD3 R8, P3, R79, R16, RZ ;  /* 0x000000104f088210 */ /* 0x008fca0007f7e0ff */
[----:B------:R-:W-:Y:S01]  /*10e00*/  @!P0 IMAD.X R9, R78, 0x1, R17, P3 ;  /* 0x000000014e098824 */ /* 0x000fe200018e0611 */
[----:B------:R-:W-:Y:S01]  /*10e10*/  ISETP.GE.AND P3, PT, R38, 0x181, PT ;  /* 0x000001812600780c */ /* 0x000fe20003f66270 */
[----:B------:R-:W3:Y:S01]  /*10e20*/  @!P1 LDC.64 R16, c[0x0][0x5c0] ;  /* 0x00017000ff109b82 */ /* 0x000ee20000000a00 */
[----:B------:R-:W-:Y:S02]  /*10e30*/  LOP3.LUT P5, RZ, R31, 0x4000000, RZ, 0xc0, !PT ;  /* 0x040000001fff7812 */ /* 0x000fe400078ac0ff */
[----:B------:R2:W-:Y:S01]  /*10e40*/  @!P0 STG.E.U8 desc[UR14][R8.64+0x31], R7 ;  /* 0x0000310708008986 */ /* 0x0005e2000c10110e */
[----:B------:R-:W-:Y:S01]  /*10e50*/  ISETP.LT.OR P0, PT, R36, 0x1, !P3 ;  /* 0x000000012400780c */ /* 0x000fe20005f01670 */
[----:B------:R-:W-:Y:S01]  /*10e60*/  FMUL R6, R6, UR12 ;  /* 0x0000000c06067c20 */ /* 0x000fe20008400000 */
[----:B------:R-:W-:-:S04]  /*10e70*/  ISETP.LT.OR P4, PT, R36, 0x2, !P3 ;  /* 0x000000022400780c */ /* 0x000fc80005f81670 */
[----:B0-----:R-:W-:Y:S02]  /*10e80*/  F2FP.SATFINITE.E4M3.F32.PACK_AB_MERGE_C R11, RZ, R6, RZ ;  /* 0x00000006ff0b723e */ /* 0x001fe400048070ff */
[----:B------:R-:W-:Y:S01]  /*10e90*/  LOP3.LUT P6, RZ, R31, 0x2000000, RZ, 0xc0, !PT ;  /* 0x020000001fff7812 */ /* 0x000fe200078cc0ff */
[----:B------:R-:W-:Y:S02]  /*10ea0*/  FMUL R5, R5, UR12 ;  /* 0x0000000c05057c20 */ /* 0x000fe40008400000 */
[----:B------:R0:W-:Y:S02]  /*10eb0*/  @!P5 STG.E.U8 desc[UR14][R34.64+0x38], R11 ;  /* 0x0000380b2200d986 */ /* 0x0001e4000c10110e */
[----:B------:R-:W4:Y:S01]  /*10ec0*/  @!P0 LDC.64 R18, c[0x0][0x5c0] ;  /* 0x00017000ff128b82 */ /* 0x000f220000000a00 */
[----:B-1----:R-:W-:Y:S01]  /*10ed0*/  @!P2 IADD3 R6, P5, R81, R14, RZ ;  /* 0x0000000e5106a210 */ /* 0x002fe20007fbe0ff */
[----:B------:R-:W-:Y:S01]  /*10ee0*/  FMUL R4, R4, UR12 ;  /* 0x0000000c04047c20 */ /* 0x000fe20008400000 */
[----:B------:R-:W-:Y:S01]  /*10ef0*/  F2FP.SATFINITE.E4M3.F32.PACK_AB_MERGE_C R13, RZ, R5, RZ ;  /* 0x00000005ff0d723e */ /* 0x000fe200048070ff */
[----:B------:R-:W-:-:S02]  /*10f00*/  FMUL R3, R3, UR12 ;  /* 0x0000000c03037c20 */ /* 0x000fc40008400000 */
[----:B--2---:R-:W-:Y:S02]  /*10f10*/  @!P2 IMAD.X R7, R80, 0x1, R15, P5 ;  /* 0x000000015007a824 */ /* 0x004fe400028e060f */
[----:B------:R-:W1:Y:S01]  /*10f20*/  @!P4 LDC.64 R20, c[0x0][0x5c0] ;  /* 0x00017000ff14cb82 */ /* 0x000e620000000a00 */
[----:B------:R-:W-:Y:S02]  /*10f30*/  F2FP.SATFINITE.E4M3.F32.PACK_AB_MERGE_C R15, RZ, R4, RZ ;  /* 0x00000004ff0f723e */ /* 0x000fe400048070ff */
[----:B---3--:R-:W-:Y:S01]  /*10f40*/  @!P1 IADD3 R4, P5, R41, R16, RZ ;  /* 0x0000001029049210 */ /* 0x008fe20007fbe0ff */
[----:B------:R-:W-:Y:S01]  /*10f50*/  @!P6 STG.E.U8 desc[UR14][R32.64+0x39], R13 ;  /* 0x0000390d2000e986 */ /* 0x000fe2000c10110e */
[----:B0-----:R-:W-:-:S03]  /*10f60*/  F2FP.SATFINITE.E4M3.F32.PACK_AB_MERGE_C R11, RZ, R3, RZ ;  /* 0x00000003ff0b723e */ /* 0x001fc600048070ff */
[----:B------:R0:W-:Y:S01]  /*10f70*/  @!P2 STG.E.U8 desc[UR14][R6.64+0x38], R15 ;  /* 0x0000380f0600a986 */ /* 0x0001e2000c10110e */
[----:B------:R-:W-:Y:S02]  /*10f80*/  @!P1 IMAD.X R5, R40, 0x1, R17, P5 ;  /* 0x0000000128059824 */ /* 0x000fe400028e0611 */
[----:B------:R-:W-:-:S03]  /*10f90*/  FMUL R10, R2, UR12 ;  /* 0x0000000c020a7c20 */ /* 0x000fc60008400000 */
[----:B------:R2:W-:Y:S01]  /*10fa0*/  @!P1 STG.E.U8 desc[UR14][R4.64+0x39], R11 ;  /* 0x0000390b04009986 */ /* 0x0005e2000c10110e */
[----:B0-----:R-:W-:Y:S02]  /*10fb0*/  @!P0 IMAD.MOV.U32 R6, RZ, RZ, R26 ;  /* 0x000000ffff068224 */ /* 0x001fe400078e001a */
[----:B------:R-:W-:Y:S02]  /*10fc0*/  @!P0 IMAD.MOV.U32 R7, RZ, RZ, R42 ;  /* 0x000000ffff078224 */ /* 0x000fe400078e002a */
[----:B------:R-:W-:-:S04]  /*10fd0*/  @!P0 IMAD.WIDE.U32 R8, R24, 0x180, R6 ;  /* 0x0000018018088825 */ /* 0x000fc800078e0006 */
[----:B--2---:R-:W-:Y:S02]  /*10fe0*/  @!P4 IMAD.MOV.U32 R4, RZ, RZ, R26 ;  /* 0x000000ffff04c224 */ /* 0x004fe400078e001a */
[----:B------:R-:W-:Y:S01]  /*10ff0*/  @!P4 IMAD.MOV.U32 R5, RZ, RZ, R42 ;  /* 0x000000ffff05c224 */ /* 0x000fe200078e002a */
[----:B----4-:R-:W-:Y:S01]  /*11000*/  @!P0 IADD3 R2, P1, R8, R18, RZ ;  /* 0x0000001208028210 */ /* 0x010fe20007f3e0ff */
[----:B------:R-:W-:Y:S01]  /*11010*/  @!P0 IMAD R3, R25, 0x180, RZ ;  /* 0x0000018019038824 */ /* 0x000fe200078e02ff */
[----:B------:R-:W-:Y:S01]  /*11020*/  ISETP.LT.OR P2, PT, R36, 0x9, !P3 ;  /* 0x000000092400780c */ /* 0x000fe20005f41670 */
[----:B------:R-:W-:Y:S01]  /*11030*/  @!P4 IMAD.WIDE.U32 R6, R24, 0x180, R4 ;  /* 0x000001801806c825 */ /* 0x000fe200078e0004 */
[----:B------:R-:W-:-:S03]  /*11040*/  ISETP.LT.OR P5, PT, R36, 0xa, !P3 ;  /* 0x0000000a2400780c */ /* 0x000fc60005fa1670 */
[----:B------:R-:W-:Y:S01]  /*11050*/  FMUL R8, R225, UR12 ;  /* 0x0000000ce1087c20 */ /* 0x000fe20008400000 */
[----:B------:R-:W-:Y:S01]  /*11060*/  @!P0 IADD3.X R3, R19, R9, R3, P1, !PT ;  /* 0x0000000913038210 */ /* 0x000fe20000ffe403 */
[----:B------:R-:W-:Y:S01]  /*11070*/  @!P4 IMAD R5, R25, 0x180, RZ ;  /* 0x000001801905c824 */ /* 0x000fe200078e02ff */
[----:B-1----:R-:W-:Y:S02]  /*11080*/  @!P4 IADD3 R4, P1, R6, R20, RZ ;  /* 0x000000140604c210 */ /* 0x002fe40007f3e0ff */
[----:B------:R-:W-:Y:S02]  /*11090*/  F2FP.SATFINITE.E4M3.F32.PACK_AB_MERGE_C R9, RZ, R10, RZ ;  /* 0x0000000aff09723e */ /* 0x000fe400048070ff */
[----:B------:R-:W-:Y:S02]  /*110a0*/  @!P4 IADD3.X R5, R21, R7, R5, P1, !PT ;  /* 0x000000071505c210 */ /* 0x000fe40000ffe405 */
[----:B------:R-:W-:Y:S01]  /*110b0*/  F2FP.SATFINITE.E4M3.F32.PACK_AB_MERGE_C R11, RZ, R8, RZ ;  /* 0x00000008ff0b723e */ /* 0x000fe200048070ff */
[----:B------:R0:W-:Y:S01]  /*110c0*/  @!P0 STG.E.U8 desc[UR14][R2.64], R9 ;  /* 0x0000000902008986 */ /* 0x0001e2000c10110e */
[----:B------:R-:W1:Y:S01]  /*110d0*/  @!P2 LDC.64 R14, c[0x0][0x5c0] ;  /* 0x00017000ff0eab82 */ /* 0x000e620000000a00 */
[----:B------:R-:W-:-:S02]  /*110e0*/  ISETP.GE.AND P0, PT, R38, 0x189, PT ;  /* 0x000001892600780c */ /* 0x000fc40003f06270 */
[----:B------:R2:W-:Y:S05]  /*110f0*/  @!P4 STG.E.U8 desc[UR14][R4.64+0x1], R11 ;  /* 0x0000010b0400c986 */ /* 0x0005ea000c10110e */
[----:B------:R-:W3:Y:S01]  /*11100*/  @!P5 LDC.64 R16, c[0x0][0x5c0] ;  /* 0x00017000ff10db82 */ /* 0x000ee20000000a00 */
[----:B------:R-:W-:Y:S01]  /*11110*/  ISETP.LT.OR P1, PT, R36, 0x1, !P0 ;  /* 0x000000012400780c */ /* 0x000fe20004721670 */
[----:B------:R-:W-:Y:S01]  /*11120*/  FMUL R8, R226, UR12 ;  /* 0x0000000ce2087c20 */ /* 0x000fe20008400000 */
[----:B0-----:R-:W-:Y:S01]  /*11130*/  @!P2 IMAD.MOV.U32 R2, RZ, RZ, R26 ;  /* 0x000000ffff02a224 */ /* 0x001fe200078e001a */
[----:B------:R-:W-:Y:S01]  /*11140*/  BSSY B1, `(.L_x_37) ;  /* 0x000000d000017945 */ /* 0x000fe20003800000 */
[----:B------:R-:W-:-:S02]  /*11150*/  @!P2 IMAD.MOV.U32 R3, RZ, RZ, R42 ;  /* 0x000000ffff03a224 */ /* 0x000fc400078e002a */
[----:B------:R-:W-:Y:S01]  /*11160*/  F2FP.SATFINITE.E4M3.F32.PACK_AB_MERGE_C R13, RZ, R8, RZ ;  /* 0x00000008ff0d723e */ /* 0x000fe200048070ff */
[----:B------:R-:W-:-:S06]  /*11170*/  @!P2 IMAD.WIDE.U32 R6, R24, 0x180, R2 ;  /* 0x000001801806a825 */ /* 0x000fcc00078e0002 */
[----:B--2---:R-:W-:Y:S05]  /*11180*/  @P1 BRA `(.L_x_38) ;  /* 0x0000000000201947 */ /* 0x004fea0003800000 */
[----:B------:R-:W-:Y:S01]  /*11190*/  IADD3 R2, P1, R39, R26, RZ ;  /* 0x0000001a27027210 */ /* 0x000fe20007f3e0ff */
[----:B------:R-:W-:Y:S01]  /*111a0*/  ULDC.64 UR6, c[0x0][0x5c0] ;  /* 0x0001700000067ab9 */ /* 0x000fe20000000a00 */
[----:B------:R-:W-:-:S03]  /*111b0*/  IMAD R5, R25, 0x180, RZ ;  /* 0x0000018019057824 */ /* 0x000fc600078e02ff */
[----:B------:R-:W-:Y:S02]  /*111c0*/  IMAD.X R3, R42, 0x1, R37, P1 ;  /* 0x000000012a037824 */ /* 0x000fe400008e0625 */
[----:B------:R-:W-:-:S03]  /*111d0*/  IMAD.WIDE.U32 R2, R24, 0x180, R2 ;  /* 0x0000018018027825 */ /* 0x000fc600078e0002 */
[----:B------:R-:W-:-:S04]  /*111e0*/  IADD3 R2, P1, R2, UR6, RZ ;  /* 0x0000000602027c10 */ /* 0x000fc8000ff3e0ff */
[----:B------:R-:W-:-:S05]  /*111f0*/  IADD3.X R3, R5, UR7, R3, P1, !PT ;  /* 0x0000000705037c10 */ /* 0x000fca0008ffe403 */
[----:B------:R0:W-:Y:S04]  /*11200*/  STG.E.U8 desc[UR14][R2.64], R13 ;  /* 0x0000000d02007986 */ /* 0x0001e8000c10110e */
.L_x_38:
[----:B------:R-:W-:Y:S05]  /*11210*/  BSYNC B1 ;  /* 0x0000000000017941 */ /* 0x000fea0003800000 */
.L_x_37:
[----:B0-----:R-:W2:Y:S01]  /*11220*/  LDL.LU R2, [R1+0x8] ;  /* 0x0000080001027983 */ /* 0x001ea20000300800 */
[----:B------:R-:W-:Y:S01]  /*11230*/  ISETP.LT.OR P1, PT, R36, 0x2, !P0 ;  /* 0x000000022400780c */ /* 0x000fe20004721670 */
[----:B------:R-:W-:Y:S01]  /*11240*/  @!P2 IMAD R3, R25, 0x180, RZ ;  /* 0x000001801903a824 */ /* 0x000fe200078e02ff */
[----:B-1----:R-:W-:Y:S01]  /*11250*/  @!P2 IADD3 R4, P4, R6, R14, RZ ;  /* 0x0000000e0604a210 */ /* 0x002fe20007f9e0ff */
[----:B------:R-:W-:Y:S03]  /*11260*/  BSSY B1, `(.L_x_39) ;  /* 0x000000d000017945 */ /* 0x000fe60003800000 */
[----:B------:R-:W-:Y:S01]  /*11270*/  @!P2 IADD3.X R5, R15, R7, R3, P4, !PT ;  /* 0x000000070f05a210 */ /* 0x000fe200027fe403 */
[----:B--2---:R-:W-:-:S05]  /*11280*/  FMUL R2, R2, UR12 ;  /* 0x0000000c02027c20 */ /* 0x004fca0008400000 */
[----:B------:R-:W-:Y:S01]  /*11290*/  F2FP.SATFINITE.E4M3.F32.PACK_AB_MERGE_C R7, RZ, R2, RZ ;  /* 0x00000002ff07723e */ /* 0x000fe200048070ff */
[----:B------:R-:W-:Y:S06]  /*112a0*/  @P1 BRA `(.L_x_40) ;  /* 0x0000000000201947 */ /* 0x000fec0003800000 */
        /* <DEDUP_REMOVED lines=8> */
.L_x_40:
[----:B------:R-:W-:Y:S05]  /*11330*/  BSYNC B1 ;  /* 0x0000000000017941 */ /* 0x000fea0003800000 */
.L_x_39:
[----:B0-----:R-:W2:Y:S04]  /*11340*/  LDL.LU R2, [R1+0xc] ;  /* 0x00000c0001027983 */ /* 0x001ea80000300800 */
[----:B------:R-:W4:Y:S04]  /*11350*/  LDL.LU R6, [R1+0x10] ;  /* 0x0000100001067983 */ /* 0x000f280000300800 */
[----:B------:R-:W5:Y:S01]  /*11360*/  LDL.LU R8, [R1+0x14] ;  /* 0x0000140001087983 */ /* 0x000f620000300800 */
[C---:B------:R-:W-:Y:S01]  /*11370*/  ISETP.LT.OR P4, PT, R36.reuse, 0x11, !P3 ;  /* 0x000000112400780c */ /* 0x040fe20005f81670 */
[----:B------:R-:W-:Y:S01]  /*11380*/  @!P5 IMAD.MOV.U32 R3, RZ, RZ, R42 ;  /* 0x000000ffff03d224 */ /* 0x000fe200078e002a */
[----:B------:R-:W-:Y:S01]  /*11390*/  ISETP.LT.OR P1, PT, R36, 0x12, !P3 ;  /* 0x000000122400780c */ /* 0x000fe20005f21670 */
[----:B------:R-:W-:Y:S01]  /*113a0*/  @!P5 IMAD R7, R25, 0x180, RZ ;  /* 0x000001801907d824 */ /* 0x000fe200078e02ff */
[----:B------:R-:W-:Y:S09]  /*113b0*/  BSSY B1, `(.L_x_41) ;  /* 0x000001c000017945 */ /* 0x000ff20003800000 */
[----:B------:R-:W0:Y:S08]  /*113c0*/  @!P4 LDC.64 R12, c[0x0][0x5c0] ;  /* 0x00017000ff0ccb82 */ /* 0x000e300000000a00 */
[----:B------:R-:W1:Y:S01]  /*113d0*/  @!P1 LDC.64 R14, c[0x0][0x5c0] ;  /* 0x00017000ff0e9b82 */ /* 0x000e620000000a00 */
[----:B--2---:R-:W-:Y:S01]  /*113e0*/  FMUL R2, R2, UR12 ;  /* 0x0000000c02027c20 */ /* 0x004fe20008400000 */
[----:B----4-:R-:W-:-:S04]  /*113f0*/  FMUL R6, R6, UR12 ;  /* 0x0000000c06067c20 */ /* 0x010fc80008400000 */
[----:B------:R-:W-:Y:S01]  /*11400*/  F2FP.SATFINITE.E4M3.F32.PACK_AB_MERGE_C R9, RZ, R2, RZ ;  /* 0x00000002ff09723e */ /* 0x000fe200048070ff */
[----:B------:R-:W-:Y:S02]  /*11410*/  @!P5 IMAD.MOV.U32 R2, RZ, RZ, R26 ;  /* 0x000000ffff02d224 */ /* 0x000fe400078e001a */
[----:B-----5:R-:W-:Y:S01]  /*11420*/  FMUL R8, R8, UR12 ;  /* 0x0000000c08087c20 */ /* 0x020fe20008400000 */
[----:B------:R-:W-:Y:S01]  /*11430*/  F2FP.SATFINITE.E4M3.F32.PACK_AB_MERGE_C R11, RZ, R6, RZ ;  /* 0x00000006ff0b723e */ /* 0x000fe200048070ff */
[----:B------:R-:W-:Y:S01]  /*11440*/  @!P5 IMAD.WIDE.U32 R2, R24, 0x180, R2 ;  /* 0x000001801802d825 */ /* 0x000fe200078e0002 */
[----:B------:R2:W-:Y:S02]  /*11450*/  @!P2 STG.E.U8 desc[UR14][R4.64+0x8], R9 ;  /* 0x000008090400a986 */ /* 0x0005e4000c10110e */
[----:B---3--:R-:W-:-:S04]  /*11460*/  @!P5 IADD3 R2, P2, R2, R16, RZ ;  /* 0x000000100202d210 */ /* 0x008fc80007f5e0ff */
[----:B------:R-:W-:Y:S02]  /*11470*/  @!P5 IADD3.X R3, R17, R3, R7, P2, !PT ;  /* 0x000000031103d210 */ /* 0x000fe400017fe407 */
[----:B------:R-:W-:Y:S02]  /*11480*/  ISETP.LT.OR P2, PT, R36, 0x9, !P0 ;  /* 0x000000092400780c */ /* 0x000fe40004741670 */
[----:B--2---:R-:W-:Y:S01]  /*11490*/  F2FP.SATFINITE.E4M3.F32.PACK_AB_MERGE_C R5, RZ, R8, RZ ;  /* 0x00000008ff05723e */ /* 0x004fe200048070ff */
[----:B------:R2:W-:Y:S02]  /*114a0*/  @!P5 STG.E.U8 desc[UR14][R2.64+0x9], R11 ;  /* 0x0000090b0200d986 */ /* 0x0005e4000c10110e */
[----:B--2---:R-:W-:Y:S02]  /*114b0*/  @!P4 IMAD.MOV.U32 R2, RZ, RZ, R26 ;  /* 0x000000ffff02c224 */ /* 0x004fe400078e001a */
[----:B------:R-:W-:Y:S02]  /*114c0*/  @!P4 IMAD.MOV.U32 R3, RZ, RZ, R42 ;  /* 0x000000ffff03c224 */ /* 0x000fe400078e002a */
[----:B------:R-:W-:-:S04]  /*114d0*/  @!P4 IMAD.WIDE.U32 R6, R24, 0x180, R2 ;  /* 0x000001801806c825 */ /* 0x000fc800078e0002 */
[----:B01----:R-:W-:Y:S05]  /*114e0*/  @P2 BRA `(.L_x_42) ;  /* 0x0000000000202947 */ /* 0x003fea0003800000 */
        /* <DEDUP_REMOVED lines=8> */
.L_x_42:
[----:B------:R-:W-:Y:S05]  /*11570*/  BSYNC B1 ;  /* 0x0000000000017941 */ /* 0x000fea0003800000 */
.L_x_41:
[----:B0-----:R-:W2:Y:S01]  /*11580*/  LDL.LU R2, [R1+0x18] ;  /* 0x0000180001027983 */ /* 0x001ea20000300800 */
[----:B------:R-:W-:Y:S01]  /*11590*/  ISETP.LT.OR P2, PT, R36, 0xa, !P0 ;  /* 0x0000000a2400780c */ /* 0x000fe20004741670 */
[----:B------:R-:W-:Y:S01]  /*115a0*/  @!P4 IMAD R3, R25, 0x180, RZ ;  /* 0x000001801903c824 */ /* 0x000fe200078e02ff */
[----:B------:R-:W-:Y:S01]  /*115b0*/  @!P4 IADD3 R4, P5, R6, R12, RZ ;  /* 0x0000000c0604c210 */ /* 0x000fe20007fbe0ff */
        /* <DEDUP_REMOVED lines=13> */
.L_x_44:
[----:B------:R-:W-:Y:S05]  /*11690*/  BSYNC B1 ;  /* 0x0000000000017941 */ /* 0x000fea0003800000 */
.L_x_43:
[----:B0-----:R-:W2:Y:S04]  /*116a0*/  LDL.LU R2, [R1+0x1c] ;  /* 0x00001c0001027983 */ /* 0x001ea80000300800 */
[----:B------:R-:W3:Y:S04]  /*116b0*/  LDL.LU R6, [R1+0x20] ;  /* 0x0000200001067983 */ /* 0x000ee80000300800 */
[----:B------:R-:W4:Y:S01]  /*116c0*/  LDL.LU R8, [R1+0x24] ;  /* 0x0000240001087983 */ /* 0x000f220000300800 */
        /* <DEDUP_REMOVED lines=8> */
[----:B---3--:R-:W-:-:S04]  /*11750*/  FMUL R6, R6, UR12 ;  /* 0x0000000c06067c20 */ /* 0x008fc80008400000 */
[----:B------:R-:W-:Y:S01]  /*11760*/  F2FP.SATFINITE.E4M3.F32.PACK_AB_MERGE_C R9, RZ, R2, RZ ;  /* 0x00000002ff09723e */ /* 0x000fe200048070ff */
[----:B------:R-:W-:Y:S02]  /*11770*/  @!P1 IMAD.MOV.U32 R2, RZ, RZ, R26 ;  /* 0x000000ffff029224 */ /* 0x000fe400078e001a */
[----:B----4-:R-:W-:Y:S01]  /*11780*/  FMUL R8, R8, UR12 ;  /* 0x0000000c08087c20 */ /* 0x010fe20008400000 */
[----:B------:R-:W-:Y:S01]  /*11790*/  F2FP.SATFINITE.E4M3.F32.PACK_AB_MERGE_C R11, RZ, R6, RZ ;  /* 0x00000006ff0b723e */ /* 0x000fe200048070ff */
[----:B------:R-:W-:Y:S01]  /*117a0*/  @!P1 IMAD.WIDE.U32 R2, R24, 0x180, R2 ;  /* 0x0000018018029825 */ /* 0x000fe200078e0002 */
[----:B------:R2:W-:Y:S02]  /*117b0*/  @!P4 STG.E.U8 desc[UR14][R4.64+0x10], R9 ;  /* 0x000010090400c986 */ /* 0x0005e4000c10110e */
[----:B------:R-:W-:-:S04]  /*117c0*/  @!P1 IADD3 R2, P4, R2, R14, RZ ;  /* 0x0000000e02029210 */ /* 0x000fc80007f9e0ff */
        /* <DEDUP_REMOVED lines=16> */
.L_x_46:
[----:B------:R-:W-:Y:S05]  /*118d0*/  BSYNC B1 ;  /* 0x0000000000017941 */ /* 0x000fea0003800000 */
.L_x_45:
        /* <DEDUP_REMOVED lines=17> */
.L_x_48:
[----:B------:R-:W-:Y:S05]  /*119f0*/  BSYNC B1 ;  /* 0x0000000000017941 */ /* 0x000fea0003800000 */
.L_x_47:
        /* <DEDUP_REMOVED lines=35> */
.L_x_50:
[----:B------:R-:W-:Y:S05]  /*11c30*/  BSYNC B1 ;  /* 0x0000000000017941 */ /* 0x000fea0003800000 */
.L_x_49:
        /* <DEDUP_REMOVED lines=17> */
.L_x_52:
[----:B------:R-:W-:Y:S05]  /*11d50*/  BSYNC B1 ;  /* 0x0000000000017941 */ /* 0x000fea0003800000 */
.L_x_51:
        /* <DEDUP_REMOVED lines=35> */
.L_x_54:
[----:B------:R-:W-:Y:S05]  /*11f90*/  BSYNC B1 ;  /* 0x0000000000017941 */ /* 0x000fea0003800000 */
.L_x_53:
        /* <DEDUP_REMOVED lines=17> */
.L_x_56:
[----:B------:R-:W-:Y:S05]  /*120b0*/  BSYNC B1 ;  /* 0x0000000000017941 */ /* 0x000fea0003800000 */
.L_x_55:
[----:B0-----:R-:W2:Y:S04]  /*120c0*/  LDL.LU R2, [R1+0x4c] ;  /* 0x00004c0001027983 */ /* 0x001ea80000300800 */
[----:B------:R-:W3:Y:S04]  /*120d0*/  LDL.LU R6, [R1+0x50] ;  /* 0x0000500001067983 */ /* 0x000ee80000300800 */
[----:B------:R-:W4:Y:S01]  /*120e0*/  LDL.LU R10, [R1+0x54] ;  /* 0x00005400010a7983 */ /* 0x000f220000300800 */
[----:B------:R-:W-:Y:S01]  /*120f0*/  @!P2 IMAD.MOV.U32 R3, RZ, RZ, R42 ;  /* 0x000000ffff03a224 */ /* 0x000fe200078e002a */
[C---:B------:R-:W-:Y:S01]  /*12100*/  ISETP.LT.OR P4, PT, R36.reuse, 0x31, !P3 ;  /* 0x000000312400780c */ /* 0x040fe20005f81670 */
[----:B------:R-:W-:Y:S01]  /*12110*/  @!P2 IMAD R8, R25, 0x180, RZ ;  /* 0x000001801908a824 */ /* 0x000fe200078e02ff */
[----:B------:R-:W-:Y:S01]  /*12120*/  ISETP.LT.OR P1, PT, R36, 0x32, !P3 ;  /* 0x000000322400780c */ /* 0x000fe20005f21670 */
[----:B------:R-:W-:Y:S10]  /*12130*/  BSSY B1, `(.L_x_57) ;  /* 0x0000019000017945 */ /* 0x000ff40003800000 */
[----:B------:R-:W0:Y:S08]  /*12140*/  @!P4 LDC.64 R12, c[0x0][0x5c0] ;  /* 0x00017000ff0ccb82 */ /* 0x000e300000000a00 */
[----:B------:R-:W1:Y:S01]  /*12150*/  @!P1 LDC.64 R14, c[0x0][0x5c0] ;  /* 0x00017000ff0e9b82 */ /* 0x000e620000000a00 */
[----:B--2---:R-:W-:Y:S01]  /*12160*/  FMUL R2, R2, UR12 ;  /* 0x0000000c02027c20 */ /* 0x004fe20008400000 */
[----:B---3--:R-:W-:-:S04]  /*12170*/  FMUL R6, R6, UR12 ;  /* 0x0000000c06067c20 */ /* 0x008fc80008400000 */
[----:B------:R-:W-:Y:S01]  /*12180*/  F2FP.SATFINITE.E4M3.F32.PACK_AB_MERGE_C R7, RZ, R2, RZ ;  /* 0x00000002ff07723e */ /* 0x000fe200048070ff */
[----:B------:R-:W-:Y:S01]  /*12190*/  @!P2 IMAD.MOV.U32 R2, RZ, RZ, R26 ;  /* 0x000000ffff02a224 */ /* 0x000fe200078e001a */
[----:B------:R-:W-:-:S03]  /*121a0*/  F2FP.SATFINITE.E4M3.F32.PACK_AB_MERGE_C R9, RZ, R6, RZ ;  /* 0x00000006ff09723e */ /* 0x000fc600048070ff */
[----:B------:R-:W-:Y:S01]  /*121b0*/  @!P2 IMAD.WIDE.U32 R2, R24, 0x180, R2 ;  /* 0x000001801802a825 */ /* 0x000fe200078e0002 */
[----:B------:R2:W-:Y:S03]  /*121c0*/  @!P5 STG.E.U8 desc[UR14][R4.64+0x28], R7 ;  /* 0x000028070400d986 */ /* 0x0005e6000c10110e */
[----:B----4-:R-:W-:Y:S01]  /*121d0*/  FMUL R6, R10, UR12 ;  /* 0x0000000c0a067c20 */ /* 0x010fe20008400000 */
[----:B------:R-:W-:-:S04]  /*121e0*/  @!P2 IADD3 R2, P5, R2, R16, RZ ;  /* 0x000000100202a210 */ /* 0x000fc80007fbe0ff */
[----:B------:R-:W-:Y:S02]  /*121f0*/  F2FP.SATFINITE.E4M3.F32.PACK_AB_MERGE_C R11, RZ, R6, RZ ;  /* 0x00000006ff0b723e */ /* 0x000fe400048070ff */
[----:B------:R-:W-:Y:S02]  /*12200*/  @!P2 IADD3.X R3, R17, R3, R8, P5, !PT ;  /* 0x000000031103a210 */ /* 0x000fe40002ffe408 */
[----:B------:R-:W-:-:S03]  /*12210*/  ISETP.LT.OR P5, PT, R36, 0x29, !P0 ;  /* 0x000000292400780c */ /* 0x000fc600047a1670 */
[----:B------:R2:W-:Y:S10]  /*12220*/  @!P2 STG.E.U8 desc[UR14][R2.64+0x29], R9 ;  /* 0x000029090200a986 */ /* 0x0005f4000c10110e */
[----:B01----:R-:W-:Y:S05]  /*12230*/  @P5 BRA `(.L_x_58) ;  /* 0x0000000000205947 */ /* 0x003fea0003800000 */
[----:B--2---:R-:W-:Y:S01]  /*12240*/  IADD3 R2, P2, R39, R26, RZ ;  /* 0x0000001a27027210 */ /* 0x004fe20007f5e0ff */
[----:B------:R-:W-:Y:S01]  /*12250*/  ULDC.64 UR6, c[0x0][0x5c0] ;  /* 0x0001700000067ab9 */ /* 0x000fe20000000a00 */
[----:B------:R-:W-:-:S03]  /*12260*/  IMAD R5, R25, 0x180, RZ ;  /* 0x0000018019057824 */ /* 0x000fc600078e02ff */
[----:B------:R-:W-:Y:S02]  /*12270*/  IMAD.X R3, R42, 0x1, R37, P2 ;  /* 0x000000012a037824 */ /* 0x000fe400010e0625 */
[----:B------:R-:W-:-:S03]  /*12280*/  IMAD.WIDE.U32 R2, R24, 0x180, R2 ;  /* 0x0000018018027825 */ /* 0x000fc600078e0002 */
[----:B------:R-:W-:-:S04]  /*12290*/  IADD3 R2, P2, R2, UR6, RZ ;  /* 0x0000000602027c10 */ /* 0x000fc8000ff5e0ff */
[----:B------:R-:W-:-:S05]  /*122a0*/  IADD3.X R3, R5, UR7, R3, P2, !PT ;  /* 0x0000000705037c10 */ /* 0x000fca00097fe403 */
[----:B------:R0:W-:Y:S04]  /*122b0*/  STG.E.U8 desc[UR14][R2.64+0x28], R11 ;  /* 0x0000280b02007986 */ /* 0x0001e8000c10110e */
.L_x_58:
[----:B------:R-:W-:Y:S05]  /*122c0*/  BSYNC B1 ;  /* 0x0000000000017941 */ /* 0x000fea0003800000 */
.L_x_57:
[----:B0-2---:R-:W2:Y:S01]  /*122d0*/  LDL.LU R2, [R1+0x58] ;  /* 0x0000580001027983 */ /* 0x005ea20000300800 */
[C---:B------:R-:W-:Y:S01]  /*122e0*/  ISETP.LT.OR P5, PT, R36.reuse, 0x2a, !P0 ;  /* 0x0000002a2400780c */ /* 0x040fe200047a1670 */
[----:B------:R-:W-:Y:S01]  /*122f0*/  @!P4 IMAD.MOV.U32 R3, RZ, RZ, R42 ;  /* 0x000000ffff03c224 */ /* 0x000fe200078e002a */
[----:B------:R-:W-:Y:S01]  /*12300*/  BSSY B1, `(.L_x_59) ;  /* 0x0000010000017945 */ /* 0x000fe20003800000 */
[C---:B------:R-:W-:Y:S02]  /*12310*/  ISETP.LT.OR P2, PT, R36.reuse, 0x39, !P3 ;  /* 0x000000392400780c */ /* 0x040fe40005f41670 */
[----:B------:R-:W-:Y:S01]  /*12320*/  ISETP.LT.OR P3, PT, R36, 0x3a, !P3 ;  /* 0x0000003a2400780c */ /* 0x000fe20005f61670 */
[----:B--2---:R-:W-:Y:S01]  /*12330*/  FMUL R6, R2, UR12 ;  /* 0x0000000c02067c20 */ /* 0x004fe20008400000 */
[----:B------:R-:W-:-:S04]  /*12340*/  @!P4 IMAD.MOV.U32 R2, RZ, RZ, R26 ;  /* 0x000000ffff02c224 */ /* 0x000fc800078e001a */
[----:B------:R-:W-:Y:S01]  /*12350*/  @!P4 IMAD.WIDE.U32 R4, R24, 0x180, R2 ;  /* 0x000001801804c825 */ /* 0x000fe200078e0002 */
        /* <DEDUP_REMOVED lines=10> */
.L_x_60:
[----:B------:R-:W-:Y:S05]  /*12400*/  BSYNC B1 ;  /* 0x0000000000017941 */ /* 0x000fea0003800000 */
.L_x_59:
[----:B0-----:R-:W2:Y:S01]  /*12410*/  LDL.LU R2, [R1+0x5c] ;  /* 0x00005c0001027983 */ /* 0x001ea20000300800 */
[----:B------:R-:W-:Y:S01]  /*12420*/  @!P4 IMAD R3, R25, 0x180, RZ ;  /* 0x000001801903c824 */ /* 0x000fe200078e02ff */
[----:B------:R-:W0:Y:S02]  /*12430*/  @!P2 LDC.64 R16, c[0x0][0x5c0] ;  /* 0x00017000ff10ab82 */ /* 0x000e240000000a00 */
[----:B------:R-:W3:Y:S04]  /*12440*/  LDL.LU R11, [R1+0x60] ;  /* 0x00006000010b7983 */ /* 0x000ee80000300800 */
[----:B------:R-:W4:Y:S01]  /*12450*/  LDL.LU R10, [R1+0x64] ;  /* 0x00006400010a7983 */ /* 0x000f220000300800 */
[----:B------:R-:W-:Y:S01]  /*12460*/  @!P1 IMAD.MOV.U32 R6, RZ, RZ, R26 ;  /* 0x000000ffff069224 */ /* 0x000fe200078e001a */
[----:B------:R-:W1:Y:S01]  /*12470*/  @!P3 LDC.64 R18, c[0x0][0x5c0] ;  /* 0x00017000ff12bb82 */ /* 0x000e620000000a00 */
[----:B------:R-:W-:Y:S01]  /*12480*/  @!P1 IMAD.MOV.U32 R7, RZ, RZ, R42 ;  /* 0x000000ffff079224 */ /* 0x000fe200078e002a */
[----:B------:R-:W-:Y:S01]  /*12490*/  BSSY B1, `(.L_x_61) ;  /* 0x0000019000017945 */ /* 0x000fe20003800000 */
[----:B------:R-:W-:-:S04]  /*124a0*/  @!P1 IMAD.WIDE.U32 R6, R24, 0x180, R6 ;  /* 0x0000018018069825 */ /* 0x000fc800078e0006 */
[----:B--2---:R-:W-:Y:S01]  /*124b0*/  FMUL R8, R2, UR12 ;  /* 0x0000000c02087c20 */ /* 0x004fe20008400000 */
[----:B------:R-:W-:-:S04]  /*124c0*/  @!P4 IADD3 R2, P5, R4, R12, RZ ;  /* 0x0000000c0402c210 */ /* 0x000fc80007fbe0ff */
[----:B------:R-:W-:Y:S01]  /*124d0*/  @!P4 IADD3.X R3, R13, R5, R3, P5, !PT ;  /* 0x000000050d03c210 */ /* 0x000fe20002ffe403 */
[----:B------:R-:W-:Y:S01]  /*124e0*/  @!P1 IMAD R5, R25, 0x180, RZ ;  /* 0x0000018019059824 */ /* 0x000fe200078e02ff */
[----:B------:R-:W-:Y:S01]  /*124f0*/  F2FP.SATFINITE.E4M3.F32.PACK_AB_MERGE_C R9, RZ, R8, RZ ;  /* 0x00000008ff09723e */ /* 0x000fe200048070ff */
[----:B---3--:R-:W-:Y:S01]  /*12500*/  FMUL R8, R11, UR12 ;  /* 0x0000000c0b087c20 */ /* 0x008fe20008400000 */
[----:B------:R-:W-:Y:S01]  /*12510*/  @!P1 IADD3 R4, P5, R6, R14, RZ ;  /* 0x0000000e06049210 */ /* 0x000fe20007fbe0ff */
[----:B----4-:R-:W-:Y:S02]  /*12520*/  FMUL R6, R10, UR12 ;  /* 0x0000000c0a067c20 */ /* 0x010fe40008400000 */
[----:B------:R2:W-:Y:S01]  /*12530*/  @!P4 STG.E.U8 desc[UR14][R2.64+0x30], R9 ;  /* 0x000030090200c986 */ /* 0x0005e2000c10110e */
[----:B------:R-:W-:Y:S02]  /*12540*/  @!P1 IADD3.X R5, R15, R7, R5, P5, !PT ;  /* 0x000000070f059210 */ /* 0x000fe40002ffe405 */
[----:B------:R-:W-:-:S02]  /*12550*/  F2FP.SATFINITE.E4M3.F32.PACK_AB_MERGE_C R7, RZ, R8, RZ ;  /* 0x00000008ff07723e */ /* 0x000fc400048070ff */
[----:B------:R-:W-:Y:S02]  /*12560*/  ISETP.LT.OR P4, PT, R36, 0x31, !P0 ;  /* 0x000000312400780c */ /* 0x000fe40004781670 */
[----:B------:R-:W-:Y:S01]  /*12570*/  F2FP.SATFINITE.E4M3.F32.PACK_AB_MERGE_C R11, RZ, R6, RZ ;  /* 0x00000006ff0b723e */ /* 0x000fe200048070ff */
        /* <DEDUP_REMOVED lines=10> */
.L_x_62:
[----:B------:R-:W-:Y:S05]  /*12620*/  BSYNC B1 ;  /* 0x0000000000017941 */ /* 0x000fea0003800000 */
.L_x_61:
[----:B0-2---:R-:W2:Y:S04]  /*12630*/  LDL.LU R2, [R1+0x6c] ;  /* 0x00006c0001027983 */ /* 0x005ea80000300800 */
[----:B------:R-:W3:Y:S04]  /*12640*/  LDL.LU R9, [R1+0x70] ;  /* 0x0000700001097983 */ /* 0x000ee80000300800 */
[----:B------:R-:W4:Y:S01]  /*12650*/  LDL.LU R11, [R1+0x68] ;  /* 0x00006800010b7983 */ /* 0x000f220000300800 */
[----:B------:R-:W-:Y:S01]  /*12660*/  @!P2 IMAD.MOV.U32 R3, RZ, RZ, R42 ;  /* 0x000000ffff03a224 */ /* 0x000fe200078e002a */
[----:B------:R-:W-:Y:S01]  /*12670*/  ISETP.LT.OR P1, PT, R36, 0x32, !P0 ;  /* 0x000000322400780c */ /* 0x000fe20004721670 */
[----:B------:R-:W-:Y:S01]  /*12680*/  @!P3 IMAD.MOV.U32 R4, RZ, RZ, R26 ;  /* 0x000000ffff04b224 */ /* 0x000fe200078e001a */
[----:B------:R-:W-:Y:S01]  /*12690*/  BSSY B1, `(.L_x_63) ;  /* 0x000001a000017945 */ /* 0x000fe20003800000 */
[----:B------:R-:W-:-:S02]  /*126a0*/  @!P3 IMAD.MOV.U32 R5, RZ, RZ, R42 ;  /* 0x000000ffff05b224 */ /* 0x000fc400078e002a */
[----:B------:R-:W-:Y:S02]  /*126b0*/  @!P3 IMAD R10, R25, 0x180, RZ ;  /* 0x00000180190ab824 */ /* 0x000fe400078e02ff */
[----:B------:R-:W-:-:S04]  /*126c0*/  @!P3 IMAD.WIDE.U32 R6, R24, 0x180, R4 ;  /* 0x000001801806b825 */ /* 0x000fc800078e0004 */
[----:B------:R-:W-:Y:S01]  /*126d0*/  @!P2 IMAD R5, R25, 0x180, RZ ;  /* 0x000001801905a824 */ /* 0x000fe200078e02ff */
[----:B------:R-:W-:-:S04]  /*126e0*/  @!P3 IADD3 R6, P5, R6, R18, RZ ;  /* 0x000000120606b210 */ /* 0x000fc80007fbe0ff */
[----:B------:R-:W-:Y:S01]  /*126f0*/  @!P3 IADD3.X R7, R19, R7, R10, P5, !PT ;  /* 0x000000071307b210 */ /* 0x000fe20002ffe40a */
[----:B--2---:R-:W-:Y:S01]  /*12700*/  FMUL R8, R2, UR12 ;  /* 0x0000000c02087c20 */ /* 0x004fe20008400000 */
[----:B------:R-:W-:Y:S02]  /*12710*/  @!P2 IMAD.MOV.U32 R2, RZ, RZ, R26 ;  /* 0x000000ffff02a224 */ /* 0x000fe400078e001a */
[----:B---3--:R-:W-:Y:S02]  /*12720*/  FMUL R9, R9, UR12 ;  /* 0x0000000c09097c20 */ /* 0x008fe40008400000 */
[----:B------:R-:W-:-:S03]  /*12730*/  @!P2 IMAD.WIDE.U32 R2, R24, 0x180, R2 ;  /* 0x000001801802a825 */ /* 0x000fc600078e0002 */
[----:B------:R-:W-:Y:S02]  /*12740*/  F2FP.SATFINITE.E4M3.F32.PACK_AB_MERGE_C R13, RZ, R9, RZ ;  /* 0x00000009ff0d723e */ /* 0x000fe400048070ff */
[----:B------:R-:W-:Y:S01]  /*12750*/  @!P2 IADD3 R4, P4, R2, R16, RZ ;  /* 0x000000100204a210 */ /* 0x000fe20007f9e0ff */
[----:B----4-:R-:W-:Y:S01]  /*12760*/  FMUL R2, R11, UR12 ;  /* 0x0000000c0b027c20 */ /* 0x010fe20008400000 */
[----:B------:R-:W-:Y:S02]  /*12770*/  F2FP.SATFINITE.E4M3.F32.PACK_AB_MERGE_C R11, RZ, R8, RZ ;  /* 0x00000008ff0b723e */ /* 0x000fe400048070ff */
[----:B------:R-:W-:Y:S02]  /*12780*/  @!P2 IADD3.X R5, R17, R3, R5, P4, !PT ;  /* 0x000000031105a210 */ /* 0x000fe400027fe405 */
        /* <DEDUP_REMOVED lines=10> */
.L_x_64:
[----:B------:R-:W-:Y:S05]  /*12830*/  BSYNC B1 ;  /* 0x0000000000017941 */ /* 0x000fea0003800000 */
.L_x_63:
[----:B0-----:R-:W2:Y:S04]  /*12840*/  LDL.LU R2, [R1+0x74] ;  /* 0x0000740001027983 */ /* 0x001ea80000300800 */
[----:B------:R-:W3:Y:S01]  /*12850*/  LDL.LU R3, [R1+0x78] ;  /* 0x0000780001037983 */ /* 0x000ee20000300800 */
[C---:B------:R-:W-:Y:S01]  /*12860*/  ISETP.LT.OR P1, PT, R36.reuse, 0x39, !P0 ;  /* 0x000000392400780c */ /* 0x040fe20004721670 */
[----:B------:R-:W-:Y:S01]  /*12870*/  BSSY B1, `(.L_x_65) ;  /* 0x0000010000017945 */ /* 0x000fe20003800000 */
[----:B------:R-:W-:Y:S01]  /*12880*/  ISETP.LT.OR P0, PT, R36, 0x3a, !P0 ;  /* 0x0000003a2400780c */ /* 0x000fe20004701670 */
[----:B------:R0:W-:Y:S04]  /*12890*/  @!P2 STG.E.U8 desc[UR14][R4.64+0x38], R11 ;  /* 0x0000380b0400a986 */ /* 0x0001e8000c10110e */
[----:B------:R0:W-:Y:S01]  /*128a0*/  @!P3 STG.E.U8 desc[UR14][R6.64+0x39], R13 ;  /* 0x0000390d0600b986 */ /* 0x0001e2000c10110e */
[----:B--2---:R-:W-:Y:S01]  /*128b0*/  FMUL R2, R2, UR12 ;  /* 0x0000000c02027c20 */ /* 0x004fe20008400000 */
[----:B---3--:R-:W-:-:S04]  /*128c0*/  FMUL R8, R3, UR12 ;  /* 0x0000000c03087c20 */ /* 0x008fc80008400000 */
[----:B------:R-:W-:Y:S01]  /*128d0*/  F2FP.SATFINITE.E4M3.F32.PACK_AB_MERGE_C R9, RZ, R2, RZ ;  /* 0x00000002ff09723e */ /* 0x000fe200048070ff */
[----:B0-----:R-:W-:Y:S06]  /*128e0*/  @P1 BRA `(.L_x_66) ;  /* 0x0000000000201947 */ /* 0x001fec0003800000 */
        /* <DEDUP_REMOVED lines=8> */
.L_x_66:
[----:B------:R-:W-:Y:S05]  /*12970*/  BSYNC B1 ;  /* 0x0000000000017941 */ /* 0x000fea0003800000 */
.L_x_65:
[----:B------:R-:W-:Y:S01]  /*12980*/  F2FP.SATFINITE.E4M3.F32.PACK_AB_MERGE_C R5, RZ, R8, RZ ;  /* 0x00000008ff05723e */ /* 0x000fe200048070ff */
[----:B------:R-:W-:Y:S06]  /*12990*/  @P0 BRA `(.L_x_36) ;  /* 0x0000000000200947 */ /* 0x000fec0003800000 */
[----:B------:R-:W-:Y:S01]  /*129a0*/  IADD3 R26, P0, R39, R26, RZ ;  /* 0x0000001a271a7210 */ /* 0x000fe20007f1e0ff */
[----:B------:R-:W-:Y:S01]  /*129b0*/  ULDC.64 UR6, c[0x0][0x5c0] ;  /* 0x0001700000067ab9 */ /* 0x000fe20000000a00 */
[----:B------:R-:W-:-:S03]  /*129c0*/  IMAD R25, R25, 0x180, RZ ;  /* 0x0000018019197824 */ /* 0x000fc600078e02ff */
[----:B------:R-:W-:Y:S02]  /*129d0*/  IMAD.X R27, R42, 0x1, R37, P0 ;  /* 0x000000012a1b7824 */ /* 0x000fe400000e0625 */
[----:B------:R-:W-:-:S03]  /*129e0*/  IMAD.WIDE.U32 R26, R24, 0x180, R26 ;  /* 0x00000180181a7825 */ /* 0x000fc600078e001a */
[----:B0-----:R-:W-:-:S04]  /*129f0*/  IADD3 R2, P0, R26, UR6, RZ ;  /* 0x000000061a027c10 */ /* 0x001fc8000ff1e0ff */
[----:B------:R-:W-:-:S05]  /*12a00*/  IADD3.X R3, R25, UR7, R27, P0, !PT ;  /* 0x0000000719037c10 */ /* 0x000fca00087fe41b */
[----:B------:R3:W-:Y:S04]  /*12a10*/  STG.E.U8 desc[UR14][R2.64+0x39], R5 ;  /* 0x0000390502007986 */ /* 0x0007e8000c10110e */
.L_x_36:
[----:B------:R-:W-:Y:S05]  /*12a20*/  BSYNC B0 ;  /* 0x0000000000007941 */ /* 0x000fea0003800000 */
.L_x_32:
[----:B0123--:R-:W2:Y:S04]  /*12a30*/  LDL.LU R3, [R1+0x7c] ;  /* 0x00007c0001037983 */ /* 0x00fea80000300800 */
[----:B-----5:R-:W2:Y:S01]  /*12a40*/  LDL.LU R2, [R1+0x80] ;  /* 0x0000800001027983 */ /* 0x020ea20000300800 */
[----:B------:R-:W-:Y:S01]  /*12a50*/  ULDC UR6, c[0x0][0xc] ;  /* 0x0000030000067ab9 */ /* 0x000fe20000000800 */
[----:B------:R-:W-:Y:S01]  /*12a60*/  ULDC UR7, c[0x0][0x10] ;  /* 0x0000040000077ab9 */ /* 0x000fe20000000800 */
[----:B------:R-:W2:Y:S01]  /*12a70*/  LDC R5, c[0x0][0x14] ;  /* 0x00000500ff057b82 */ /* 0x000ea20000000800 */
[----:B------:R-:W-:Y:S01]  /*12a80*/  UIMAD.WIDE.U32 UR6, UR6, UR7, URZ ;  /* 0x00000007060672a5 */ /* 0x000fe2000f8e003f */
[----:B------:R-:W-:-:S05]  /*12a90*/  UMOV UR21, 0xffffffff ;  /* 0xffffffff00157882 */ /* 0x000fca0000000000 */
[----:B--2---:R-:W-:-:S04]  /*12aa0*/  IMAD.WIDE.U32 R2, R5, UR6, R2 ;  /* 0x0000000605027c25 */ /* 0x004fc8000f8e0002 */
[----:B------:R-:W-:Y:S01]  /*12ab0*/  IMAD R5, R5, UR7, RZ ;  /* 0x0000000705057c24 */ /* 0x000fe2000f8e02ff */
[----:B------:R-:W-:Y:S01]  /*12ac0*/  ULDC.64 UR6, c[0x0][0x650] ;  /* 0x0001940000067ab9 */ /* 0x000fe20000000a00 */
[----:B------:R-:W-:Y:S01]  /*12ad0*/  IMAD.MOV.U32 R19, RZ, RZ, R2 ;  /* 0x000000ffff137224 */ /* 0x000fe200078e0002 */
[----:B------:R-:W-:Y:S01]  /*12ae0*/  ISETP.GE.U32.AND P0, PT, R2, UR6, PT ;  /* 0x0000000602007c0c */ /* 0x000fe2000bf06070 */
[----:B------:R-:W-:Y:S01]  /*12af0*/  IMAD.IADD R20, R3, 0x1, R5 ;  /* 0x0000000103147824 */ /* 0x000fe200078e0205 */
[----:B------:R-:W-:Y:S01]  /*12b00*/  PRMT R3, RZ, 0x7610, R3 ;  /* 0x00007610ff037816 */ /* 0x000fe20000000003 */
[----:B------:R-:W-:-:S03]  /*12b10*/  IMAD.MOV.U32 R2, RZ, RZ, -0x1 ;  /* 0xffffffffff027424 */ /* 0x000fc600078e00ff */
[----:B------:R0:W-:Y:S01]  /*12b20*/  STL [R1+0x7c], R20 ;  /* 0x00007c1401007387 */ /* 0x0001e20000100800 */
[----:B------:R-:W-:-:S03]  /*12b30*/  ISETP.GE.U32.AND.EX P0, PT, R20, UR7, PT, P0 ;  /* 0x0000000714007c0c */ /* 0x000fc6000bf06100 */
[----:B------:R0:W-:Y:S04]  /*12b40*/  STL [R1+0x80], R19 ;  /* 0x0000801301007387 */ /* 0x0001e80000100800 */
[----:B------:R0:W-:Y:S06]  /*12b50*/  STL [R1+0x84], R2 ;  /* 0x0000840201007387 */ /* 0x0001ec0000100800 */
[----:B------:R-:W-:Y:S05]  /*12b60*/  @P0 BRA `(.L_x_67) ;  /* 0x0000000400740947 */ /* 0x000fea0003800000 */
[----:B------:R-:W0:Y:S01]  /*12b70*/  S2R R14, SR_CTAID.X ;  /* 0x00000000000e7919 */ /* 0x000e220000002500 */
[----:B------:R-:W1:Y:S01]  /*12b80*/  LDC.64 R8, c[0x0][0x628] ;  /* 0x00018a00ff087b82 */ /* 0x000e620000000a00 */
[----:B------:R-:W-:Y:S01]  /*12b90*/  ULDC UR6, c[0x0][0x150] ;  /* 0x0000540000067ab9 */ /* 0x000fe20000000800 */
[----:B------:R-:W-:Y:S01]  /*12ba0*/  IMAD.MOV.U32 R6, RZ, RZ, R19 ;  /* 0x000000ffff067224 */ /* 0x000fe200078e0013 */
[----:B------:R-:W2:Y:S01]  /*12bb0*/  S2R R16, SR_CTAID.Y ;  /* 0x0000000000107919 */ /* 0x000ea20000002600 */
[----:B------:R-:W-:-:S04]  /*12bc0*/  IMAD.MOV.U32 R7, RZ, RZ, R20 ;  /* 0x000000ffff077224 */ /* 0x000fc800078e0014 */
[----:B------:R-:W3:Y:S08]  /*12bd0*/  LDC R17, c[0x0][0x144] ;  /* 0x00005100ff117b82 */ /* 0x000ef00000000800 */
[----:B------:R-:W4:Y:S08]  /*12be0*/  LDC R10, c[0x0][0x630] ;  /* 0x00018c00ff0a7b82 */ /* 0x000f300000000800 */
[----:B------:R-:W2:Y:S01]  /*12bf0*/  LDC.64 R12, c[0x0][0x620] ;  /* 0x00018800ff0c7b82 */ /* 0x000ea20000000a00 */
[----:B-1----:R-:W-:-:S04]  /*12c00*/  ISETP.NE.U32.AND P0, PT, R8, RZ, PT ;  /* 0x000000ff0800720c */ /* 0x002fc80003f05070 */
[----:B------:R-:W-:Y:S02]  /*12c10*/  ISETP.NE.AND.EX P0, PT, R9, RZ, PT, P0 ;  /* 0x000000ff0900720c */ /* 0x000fe40003f05300 */
[----:B0-----:R-:W-:-:S05]  /*12c20*/  I2FP.F32.U32 R2, R14 ;  /* 0x0000000e00027245 */ /* 0x001fca0000201000 */
[----:B------:R-:W-:-:S04]  /*12c30*/  FMUL R2, R2, UR6 ;  /* 0x0000000602027c20 */ /* 0x000fc80008400000 */
[----:B------:R0:W1:Y:S02]  /*12c40*/  F2I.U32.TRUNC.NTZ R15, R2 ;  /* 0x00000002000f7305 */ /* 0x000064000020f000 */
[----:B---34-:R-:W-:Y:S05]  /*12c50*/  @!P0 BRA `(.L_x_68) ;  /* 0x0000000000288947 */ /* 0x018fea0003800000 */
[----:B0-----:R-:W0:Y:S02]  /*12c60*/  LDC R2, c[0x0][0x634] ;  /* 0x00018d00ff027b82 */ /* 0x001e240000000800 */
        /* <DEDUP_REMOVED lines=9> */
.L_x_68:
[-CC-:B------:R-:W-:Y:S01]  /*12d00*/  SHF.R.U64 R21, R6, R10.reuse, R7.reuse ;  /* 0x0000000a06157219 */ /* 0x180fe20000001207 */
[----:B------:R-:W3:Y:S01]  /*12d10*/  LDC.64 R24, c[0x0][0x640] ;  /* 0x00019000ff187b82 */ /* 0x000ee20000000a00 */
[----:B0-----:R-:W-:Y:S01]  /*12d20*/  SHF.R.U32.HI R2, RZ, R10, R7 ;  /* 0x0000000aff027219 */ /* 0x001fe20000011607 */
[----:B-1----:R-:W-:Y:S01]  /*12d30*/  IMAD.MOV R15, RZ, RZ, -R15 ;  /* 0x000000ffff0f7224 */ /* 0x002fe200078e0a0f */
[----:B------:R-:W-:Y:S01]  /*12d40*/  IADD3 R5, P0, RZ, -R21, RZ ;  /* 0x80000015ff057210 */ /* 0x000fe20007f1e0ff */
[----:B------:R-:W-:Y:S01]  /*12d50*/  ULDC UR6, c[0x0][0x154] ;  /* 0x0000550000067ab9 */ /* 0x000fe20000000800 */
[----:B------:R-:W-:-:S03]  /*12d60*/  IMAD.MOV.U32 R7, RZ, RZ, 0x1 ;  /* 0x00000001ff077424 */ /* 0x000fc600078e00ff */
[----:B------:R-:W0:Y:S01]  /*12d70*/  LDC R6, c[0x0][0x618] ;  /* 0x00018600ff067b82 */ /* 0x000e220000000800 */
[----:B------:R-:W-:Y:S02]  /*12d80*/  IMAD.X R3, RZ, RZ, ~R2, P0 ;  /* 0x000000ffff037224 */ /* 0x000fe400000e0e02 */
[----:B------:R-:W-:Y:S02]  /*12d90*/  IMAD.MOV.U32 R2, RZ, RZ, R19 ;  /* 0x000000ffff027224 */ /* 0x000fe400078e0013 */
[-C--:B--2---:R-:W-:Y:S02]  /*12da0*/  IMAD R4, R3, R12.reuse, RZ ;  /* 0x0000000c03047224 */ /* 0x084fe400078e02ff */
[----:B------:R-:W-:Y:S01]  /*12db0*/  IMAD.MOV.U32 R3, RZ, RZ, R20 ;  /* 0x000000ffff037224 */ /* 0x000fe200078e0014 */
[----:B------:R-:W1:Y:S01]  /*12dc0*/  LDC R18, c[0x0][0x608] ;  /* 0x00018200ff127b82 */ /* 0x000e620000000800 */
[----:B------:R-:W-:Y:S02]  /*12dd0*/  IMAD R20, R17, R15, R14 ;  /* 0x0000000f11147224 */ /* 0x000fe400078e020e */
[----:B------:R-:W-:-:S04]  /*12de0*/  IMAD.WIDE.U32 R2, R5, R12, R2 ;  /* 0x0000000c05027225 */ /* 0x000fc800078e0002 */
[----:B------:R-:W-:Y:S01]  /*12df0*/  IMAD R5, R5, R13, R4 ;  /* 0x0000000d05057224 */ /* 0x000fe200078e0204 */
[----:B------:R-:W2:Y:S01]  /*12e00*/  LDC R22, c[0x0][0x658] ;  /* 0x00019600ff167b82 */ /* 0x000ea20000000800 */
[----:B------:R-:W-:Y:S02]  /*12e10*/  I2FP.F32.U32 R4, R16 ;  /* 0x0000001000047245 */ /* 0x000fe40000201000 */
[----:B------:R-:W-:Y:S01]  /*12e20*/  IMAD.IADD R3, R3, 0x1, R5 ;  /* 0x0000000103037824 */ /* 0x000fe200078e0205 */
[----:B---3--:R-:W-:Y:S01]  /*12e30*/  ISETP.NE.U32.AND P0, PT, R24, RZ, PT ;  /* 0x000000ff1800720c */ /* 0x008fe20003f05070 */
[----:B------:R-:W-:Y:S02]  /*12e40*/  IMAD.MOV.U32 R5, RZ, RZ, -0x1 ;  /* 0xffffffffff057424 */ /* 0x000fe400078e00ff */
[----:B------:R-:W-:Y:S01]  /*12e50*/  FMUL R4, R4, UR6 ;  /* 0x0000000604047c20 */ /* 0x000fe20008400000 */
[----:B------:R-:W3:Y:S01]  /*12e60*/  LDC R13, c[0x0][0x148] ;  /* 0x00005200ff0d7b82 */ /* 0x000ee20000000800 */
[----:B0-----:R-:W-:-:S02]  /*12e70*/  SHF.R.U64 R10, R2, R6, R3 ;  /* 0x00000006020a7219 */ /* 0x001fc40000001203 */
[----:B------:R0:W4:Y:S01]  /*12e80*/  F2I.U32.TRUNC.NTZ R11, R4 ;  /* 0x00000004000b7305 */ /* 0x000122000020f000 */
[----:B------:R-:W-:Y:S02]  /*12e90*/  ISETP.NE.AND.EX P0, PT, R25, RZ, PT, P0 ;  /* 0x000000ff1900720c */ /* 0x000fe40003f05300 */
[----:B------:R-:W-:Y:S02]  /*12ea0*/  SHF.R.U32.HI R3, RZ, R6, R3 ;  /* 0x00000006ff037219 */ /* 0x000fe40000011603 */
[----:B------:R-:W0:Y:S02]  /*12eb0*/  LDC R14, c[0x0][0x600] ;  /* 0x00018000ff0e7b82 */ /* 0x000e240000000800 */
[-CC-:B-1----:R-:W-:Y:S02]  /*12ec0*/  SHF.R.U64 R8, R10, R18.reuse, R3.reuse ;  /* 0x000000120a087219 */ /* 0x182fe40000001203 */
[----:B------:R-:W-:-:S04]  /*12ed0*/  SHF.R.U32.HI R3, RZ, R18, R3 ;  /* 0x00000012ff037219 */ /* 0x000fc80000011603 */
[----:B------:R-:W1:Y:S01]  /*12ee0*/  LDC R15, c[0x0][0x648] ;  /* 0x00019200ff0f7b82 */ /* 0x000e620000000800 */
[-CC-:B--2---:R-:W-:Y:S02]  /*12ef0*/  SHF.R.U64 R12, R8, R22.reuse, R3.reuse ;  /* 0x00000016080c7219 */ /* 0x184fe40000001203 */
[-C--:B------:R-:W-:Y:S02]  /*12f00*/  SHF.L.U32 R5, R5, R22.reuse, RZ ;  /* 0x0000001605057219 */ /* 0x080fe400000006ff */
[-C--:B------:R-:W-:Y:S01]  /*12f10*/  SHF.R.U32.HI R3, RZ, R22.reuse, R3 ;  /* 0x00000016ff037219 */ /* 0x080fe20000011603 */
[----:B------:R-:W-:Y:S01]  /*12f20*/  IMAD.MOV.U32 R2, RZ, RZ, R12 ;  /* 0x000000ffff027224 */ /* 0x000fe200078e000c */
[----:B------:R-:W-:Y:S01]  /*12f30*/  SHF.L.U32 R22, R7, R22, RZ ;  /* 0x0000001607167219 */ /* 0x000fe200000006ff */
[----:B------:R-:W2:Y:S01]  /*12f40*/  LDC R17, c[0x0][0x638] ;  /* 0x00018e00ff117b82 */ /* 0x000ea20000000800 */
[----:B------:R-:W-:-:S07]  /*12f50*/  LOP3.LUT R227, RZ, R5, RZ, 0x33, !PT ;  /* 0x00000005ffe37212 */ /* 0x000fce00078e33ff */
[----:B------:R-:W0:Y:S01]  /*12f60*/  LDC R19, c[0x0][0x610] ;  /* 0x00018400ff137b82 */ /* 0x000e220000000800 */
[----:B----4-:R-:W-:Y:S05]  /*12f70*/  @!P0 BRA `(.L_x_69) ;  /* 0x0000000000288947 */ /* 0x010fea0003800000 */
[----:B------:R-:W4:Y:S02]  /*12f80*/  LDC R7, c[0x0][0x64c] ;  /* 0x00019300ff077b82 */ /* 0x000f240000000800 */
[----:B----4-:R-:W-:-:S05]  /*12f90*/  IADD3 R7, P0, R12, R7, RZ ;  /* 0x000000070c077210 */ /* 0x010fca0007f1e0ff */
[----:B------:R-:W-:-:S04]  /*12fa0*/  IMAD.X R9, RZ, RZ, R3, P0 ;  /* 0x000000ffff097224 */ /* 0x000fc800000e0603 */
[----:B------:R-:W-:-:S04]  /*12fb0*/  IMAD.WIDE.U32 R2, R9, R24, RZ ;  /* 0x0000001809027225 */ /* 0x000fc800078e00ff */
[----:B0-----:R-:W-:-:S04]  /*12fc0*/  IMAD.WIDE.U32 R4, P0, R7, R25, R2 ;  /* 0x0000001907047225 */ /* 0x001fc80007800002 */
[----:B------:R-:W-:-:S04]  /*12fd0*/  IMAD.WIDE.U32 R2, R7, R24, RZ ;  /* 0x0000001807027225 */ /* 0x000fc800078e00ff */
[----:B------:R-:W-:Y:S01]  /*12fe0*/  IMAD.X R7, RZ, RZ, RZ, P0 ;  /* 0x000000ffff077224 */ /* 0x000fe200000e06ff */
[----:B------:R-:W-:Y:S01]  /*12ff0*/  IADD3 RZ, P0, R3, R4, RZ ;  /* 0x0000000403ff7210 */ /* 0x000fe20007f1e0ff */
[----:B------:R-:W-:-:S04]  /*13000*/  IMAD.MOV.U32 R6, RZ, RZ, R5 ;  /* 0x000000ffff067224 */ /* 0x000fc800078e0005 */
[----:B------:R-:W-:-:S08]  /*13010*/  IMAD.WIDE.U32.X R2, R9, R25, R6, P0 ;  /* 0x0000001909027225 */ /* 0x000fd000000e0406 */
.L_x_69:
[----:B0-----:R-:W0:Y:S01]  /*13020*/  LDC R4, c[0x0][0x65c] ;  /* 0x00019700ff047b82 */ /* 0x001e220000000800 */
[----:B-1----:R-:W-:Y:S01]  /*13030*/  SHF.R.U64 R2, R2, R15, R3 ;  /* 0x0000000f02027219 */ /* 0x002fe20000001203 */
[----:B------:R-:W-:Y:S01]  /*13040*/  VIADD R5, R14, 0xffffffff ;  /* 0xffffffff0e057836 */ /* 0x000fe20000000000 */
[----:B------:R-:W-:Y:S01]  /*13050*/  LOP3.LUT R227, R8, R227, RZ, 0xc0, !PT ;  /* 0x000000e308e37212 */ /* 0x000fe200078ec0ff */
[----:B------:R-:W-:Y:S01]  /*13060*/  IMAD.MOV R11, RZ, RZ, -R11 ;  /* 0x000000ffff0b7224 */ /* 0x000fe200078e0a0b */
[----:B------:R-:W-:Y:S01]  /*13070*/  R2UR UR21, R21 ;  /* 0x00000000151572ca */ /* 0x000fe200000e0000 */
[----:B------:R-:W-:Y:S01]  /*13080*/  IMAD.MOV R3, RZ, RZ, -R2 ;  /* 0x000000ffff037224 */ /* 0x000fe200078e0a02 */
[----:B------:R-:W-:Y:S01]  /*13090*/  LOP3.LUT R5, R10, R5, RZ, 0xc0, !PT ;  /* 0x000000050a057212 */ /* 0x000fe200078ec0ff */
[----:B------:R-:W-:Y:S02]  /*130a0*/  IMAD R227, R22, R2, R227 ;  /* 0x0000000216e37224 */ /* 0x000fe400078e02e3 */
[----:B--2---:R-:W-:-:S02]  /*130b0*/  IMAD R2, R3, R17, R12 ;  /* 0x0000001103027224 */ /* 0x004fc400078e020c */
[----:B------:R-:W-:Y:S02]  /*130c0*/  IMAD.MOV.U32 R3, RZ, RZ, 0x1 ;  /* 0x00000001ff037424 */ /* 0x000fe400078e00ff */
[----:B------:R-:W-:Y:S01]  /*130d0*/  IMAD R2, R2, R14, R5 ;  /* 0x0000000e02027224 */ /* 0x000fe200078e0205 */
[----:B0-----:R-:W-:-:S13]  /*130e0*/  ISETP.NE.AND P0, PT, R4, 0x1, PT ;  /* 0x000000010400780c */ /* 0x001fda0003f05270 */
[----:B---3--:R-:W-:-:S04]  /*130f0*/  @P0 IMAD R20, R13, R11, R16 ;  /* 0x0000000b0d140224 */ /* 0x008fc800078e0210 */
[----:B------:R-:W-:-:S05]  /*13100*/  IMAD R227, R227, R19, R20 ;  /* 0x00000013e3e37224 */ /* 0x000fca00078e0214 */
[----:B------:R-:W-:Y:S02]  /*13110*/  SEL R4, R2, R227, !P0 ;  /* 0x000000e302047207 */ /* 0x000fe40004000000 */
[----:B------:R-:W-:-:S03]  /*13120*/  SEL R227, R227, R2, !P0 ;  /* 0x00000002e3e37207 */ /* 0x000fc60004000000 */
[----:B------:R1:W-:Y:S04]  /*13130*/  STL [R1+0x84], R4 ;  /* 0x0000840401007387 */ /* 0x0003e80000100800 */
.L_x_67:
[----:B------:R2:W-:Y:S01]  /*13140*/  STL [R1+0x88], R227 ;  /* 0x000088e301007387 */ /* 0x0005e20000100800 */
[----:B------:R-:W-:Y:S01]  /*13150*/  LOP3.LUT P0, RZ, R3, 0xff, RZ, 0xc0, !PT ;  /* 0x000000ff03ff7812 */ /* 0x000fe2000780c0ff */
[----:B------:R-:W-:-:S04]  /*13160*/  UIMAD.WIDE.U32 UR6, UR5, -0x55555555, URZ ;  /* 0xaaaaaaab050678a5 */ /* 0x000fc8000f8e003f */
[----:B------:R-:W-:-:S04]  /*13170*/  USHF.R.U32.HI UR6, URZ, 0x3, UR7 ;  /* 0x000000033f067899 */ /* 0x000fc80008011607 */
[----:B------:R-:W-:-:S04]  /*13180*/  UIMAD UR5, UR6, -0xc, UR5 ;  /* 0xfffffff4060578a4 */ /* 0x000fc8000f8e0205 */
[----:B--2---:R-:W-:Y:S08]  /*13190*/  @P0 BRA `(.L_x_70) ;  /* 0xfffffedc00f80947 */ /* 0x004ff0000383ffff */
[----:B------:R-:W-:Y:S05]  /*131a0*/  EXIT ;  /* 0x000000000000794d */ /* 0x000fea0003800000 */
.L_x_4:
[----:B------:R-:W2:Y:S01]  /*131b0*/  LDL R18, [R1+0x80] ;  /* 0x0000800001127983 */ /* 0x000ea20000100800 */
[----:B------:R-:W-:-:S03]  /*131c0*/  ULDC.64 UR4, c[0x0][0x650] ;  /* 0x0001940000047ab9 */ /* 0x000fc60000000a00 */
[----:B------:R-:W3:Y:S01]  /*131d0*/  LDL R19, [R1+0x7c] ;  /* 0x00007c0001137983 */ /* 0x000ee20000100800 */
[----:B------:R-:W-:Y:S01]  /*131e0*/  PRMT R0, RZ, 0x7610, R0 ;  /* 0x00007610ff007816 */ /* 0x000fe20000000000 */
[----:B------:R-:W-:Y:S02]  /*131f0*/  IMAD.MOV.U32 R5, RZ, RZ, -0x1 ;  /* 0xffffffffff057424 */ /* 0x000fe400078e00ff */
[----:B------:R-:W-:Y:S02]  /*13200*/  IMAD.MOV.U32 R6, RZ, RZ, -0x1 ;  /* 0xffffffffff067424 */ /* 0x000fe400078e00ff */
[----:B------:R-:W-:Y:S01]  /*13210*/  IMAD.MOV.U32 R11, RZ, RZ, -0x1 ;  /* 0xffffffffff0b7424 */ /* 0x000fe200078e00ff */
[----:B--2---:R-:W-:-:S04]  /*13220*/  ISETP.GE.U32.AND P0, PT, R18, UR4, PT ;  /* 0x0000000412007c0c */ /* 0x004fc8000bf06070 */
[----:B---3--:R-:W-:-:S13]  /*13230*/  ISETP.GE.U32.AND.EX P0, PT, R19, UR5, PT, P0 ;  /* 0x0000000513007c0c */ /* 0x008fda000bf06100 */
[----:B------:R-:W-:Y:S05]  /*13240*/  @P0 BRA `(.L_x_71) ;  /* 0x00000004006c0947 */ /* 0x000fea0003800000 */
        /* <DEDUP_REMOVED lines=18> */
.L_x_72:
[--C-:B------:R-:W-:Y:S01]  /*13370*/  SHF.R.U64 R12, R10, R14, R11.reuse ;  /* 0x0000000e0a0c7219 */ /* 0x100fe2000000120b */
[----:B------:R-:W0:Y:S01]  /*13380*/  LDC.64 R20, c[0x0][0x640] ;  /* 0x00019000ff147b82 */ /* 0x000e220000000a00 */
[----:B------:R-:W-:Y:S01]  /*13390*/  I2FP.F32.U32 R9, R2 ;  /* 0x0000000200097245 */ /* 0x000fe20000201000 */
[----:B------:R-:W-:Y:S01]  /*133a0*/  ULDC UR4, c[0x0][0x150] ;  /* 0x0000540000047ab9 */ /* 0x000fe20000000800 */
[----:B------:R-:W-:Y:S01]  /*133b0*/  SHF.R.U32.HI R0, RZ, R14, R11 ;  /* 0x0000000eff007219 */ /* 0x000fe2000001160b */
[----:B------:R-:W-:Y:S01]  /*133c0*/  IMAD.MOV.U32 R6, RZ, RZ, R18 ;  /* 0x000000ffff067224 */ /* 0x000fe200078e0012 */
[----:B------:R-:W-:Y:S01]  /*133d0*/  IADD3 R3, P0, RZ, -R12, RZ ;  /* 0x8000000cff037210 */ /* 0x000fe20007f1e0ff */
[----:B------:R-:W-:Y:S01]  /*133e0*/  FMUL R9, R9, UR4 ;  /* 0x0000000409097c20 */ /* 0x000fe20008400000 */
[----:B------:R-:W-:Y:S01]  /*133f0*/  IMAD.MOV.U32 R7, RZ, RZ, R19 ;  /* 0x000000ffff077224 */ /* 0x000fe200078e0013 */
[----:B------:R-:W1:Y:S01]  /*13400*/  LDC R8, c[0x0][0x618] ;  /* 0x00018600ff087b82 */ /* 0x000e620000000800 */
[----:B------:R-:W-:Y:S01]  /*13410*/  ULDC UR4, c[0x0][0x154] ;  /* 0x0000550000047ab9 */ /* 0x000fe20000000800 */
[----:B------:R-:W-:-:S02]  /*13420*/  IMAD.X R5, RZ, RZ, ~R0, P0 ;  /* 0x000000ffff057224 */ /* 0x000fc400000e0e00 */
[----:B------:R-:W2:Y:S01]  /*13430*/  F2I.U32.TRUNC.NTZ R9, R9 ;  /* 0x0000000900097305 */ /* 0x000ea2000020f000 */
[----:B------:R-:W-:-:S03]  /*13440*/  IMAD.WIDE.U32 R6, R3, R16, R6 ;  /* 0x0000001003067225 */ /* 0x000fc600078e0006 */
[----:B------:R-:W3:Y:S01]  /*13450*/  LDC R11, c[0x0][0x144] ;  /* 0x00005100ff0b7b82 */ /* 0x000ee20000000800 */
[----:B------:R-:W-:Y:S01]  /*13460*/  IMAD R0, R5, R16, RZ ;  /* 0x0000001005007224 */ /* 0x000fe200078e02ff */
[----:B------:R-:W-:-:S03]  /*13470*/  I2FP.F32.U32 R5, R4 ;  /* 0x0000000400057245 */ /* 0x000fc60000201000 */
[----:B------:R-:W-:Y:S02]  /*13480*/  IMAD R3, R3, R17, R0 ;  /* 0x0000001103037224 */ /* 0x000fe400078e0200 */
[----:B------:R-:W-:Y:S01]  /*13490*/  FMUL R5, R5, UR4 ;  /* 0x0000000405057c20 */ /* 0x000fe20008400000 */
[----:B------:R-:W4:Y:S01]  /*134a0*/  LDC R14, c[0x0][0x608] ;  /* 0x00018200ff0e7b82 */ /* 0x000f220000000800 */
[----:B------:R-:W-:Y:S01]  /*134b0*/  IMAD.IADD R3, R7, 0x1, R3 ;  /* 0x0000000107037824 */ /* 0x000fe200078e0203 */
[----:B0-----:R-:W-:Y:S01]  /*134c0*/  ISETP.NE.U32.AND P0, PT, R20, RZ, PT ;  /* 0x000000ff1400720c */ /* 0x001fe20003f05070 */
[----:B--2---:R-:W-:-:S03]  /*134d0*/  IMAD.MOV R0, RZ, RZ, -R9 ;  /* 0x000000ffff007224 */ /* 0x004fc600078e0a09 */
[----:B------:R-:W-:Y:S02]  /*134e0*/  ISETP.NE.AND.EX P0, PT, R21, RZ, PT, P0 ;  /* 0x000000ff1500720c */ /* 0x000fe40003f05300 */
[----:B------:R-:W0:Y:S01]  /*134f0*/  LDC R19, c[0x0][0x658] ;  /* 0x00019600ff137b82 */ /* 0x000e220000000800 */
[-CC-:B-1----:R-:W-:Y:S01]  /*13500*/  SHF.R.U64 R10, R6, R8.reuse, R3.reuse ;  /* 0x00000008060a7219 */ /* 0x182fe20000001203 */
[----:B------:R-:W-:Y:S01]  /*13510*/  IMAD.MOV.U32 R6, RZ, RZ, -0x1 ;  /* 0xffffffffff067424 */ /* 0x000fe200078e00ff */
[----:B------:R-:W-:-:S05]  /*13520*/  SHF.R.U32.HI R3, RZ, R8, R3 ;  /* 0x00000008ff037219 */ /* 0x000fca0000011603 */
[----:B------:R-:W1:Y:S01]  /*13530*/  LDC R17, c[0x0][0x148] ;  /* 0x00005200ff117b82 */ /* 0x000e620000000800 */
[----:B---3--:R-:W-:Y:S02]  /*13540*/  IMAD R18, R11, R0, R2 ;  /* 0x000000000b127224 */ /* 0x008fe400078e0202 */
[----:B------:R-:W-:-:S05]  /*13550*/  IMAD.MOV.U32 R2, RZ, RZ, 0x1 ;  /* 0x00000001ff027424 */ /* 0x000fca00078e00ff */
[----:B------:R-:W2:Y:S01]  /*13560*/  LDC R16, c[0x0][0x600] ;  /* 0x00018000ff107b82 */ /* 0x000ea20000000800 */
[-CC-:B----4-:R-:W-:Y:S02]  /*13570*/  SHF.R.U64 R13, R10, R14.reuse, R3.reuse ;  /* 0x0000000e0a0d7219 */ /* 0x190fe40000001203 */
[----:B------:R-:W-:Y:S02]  /*13580*/  SHF.R.U32.HI R0, RZ, R14, R3 ;  /* 0x0000000eff007219 */ /* 0x000fe40000011603 */
[----:B------:R3:W4:Y:S03]  /*13590*/  F2I.U32.TRUNC.NTZ R14, R5 ;  /* 0x00000005000e7305 */ /* 0x000726000020f000 */
[----:B------:R-:W1:Y:S01]  /*135a0*/  LDC R22, c[0x0][0x648] ;  /* 0x00019200ff167b82 */ /* 0x000e620000000800 */
[-C--:B0-----:R-:W-:Y:S02]  /*135b0*/  SHF.R.U64 R15, R13, R19.reuse, R0 ;  /* 0x000000130d0f7219 */ /* 0x081fe40000001200 */
[----:B------:R-:W-:-:S02]  /*135c0*/  SHF.L.U32 R6, R6, R19, RZ ;  /* 0x0000001306067219 */ /* 0x000fc400000006ff */
[-C--:B------:R-:W-:Y:S02]  /*135d0*/  SHF.R.U32.HI R3, RZ, R19.reuse, R0 ;  /* 0x00000013ff037219 */ /* 0x080fe40000011600 */
[----:B------:R-:W-:Y:S01]  /*135e0*/  SHF.L.U32 R19, R2, R19, RZ ;  /* 0x0000001302137219 */ /* 0x000fe200000006ff */
[----:B------:R-:W0:Y:S01]  /*135f0*/  LDC R23, c[0x0][0x638] ;  /* 0x00018e00ff177b82 */ /* 0x000e220000000800 */
[----:B------:R-:W-:Y:S01]  /*13600*/  LOP3.LUT R24, RZ, R6, RZ, 0x33, !PT ;  /* 0x00000006ff187212 */ /* 0x000fe200078e33ff */
[----:B------:R-:W-:-:S06]  /*13610*/  IMAD.MOV.U32 R2, RZ, RZ, R15 ;  /* 0x000000ffff027224 */ /* 0x000fcc00078e000f */
[----:B------:R-:W0:Y:S01]  /*13620*/  LDC R25, c[0x0][0x610] ;  /* 0x00018400ff197b82 */ /* 0x000e220000000800 */
[----:B---34-:R-:W-:Y:S05]  /*13630*/  @!P0 BRA `(.L_x_73) ;  /* 0x0000000000288947 */ /* 0x018fea0003800000 */
[----:B------:R-:W3:Y:S02]  /*13640*/  LDC R0, c[0x0][0x64c] ;  /* 0x00019300ff007b82 */ /* 0x000ee40000000800 */
[----:B---3--:R-:W-:-:S05]  /*13650*/  IADD3 R5, P0, R15, R0, RZ ;  /* 0x000000000f057210 */ /* 0x008fca0007f1e0ff */
        /* <DEDUP_REMOVED lines=8> */
.L_x_73:
[----:B------:R-:W3:Y:S01]  /*136e0*/  LDC R0, c[0x0][0x65c] ;  /* 0x00019700ff007b82 */ /* 0x000ee20000000800 */
[----:B-1----:R-:W-:Y:S01]  /*136f0*/  SHF.R.U64 R3, R2, R22, R3 ;  /* 0x0000001602037219 */ /* 0x002fe20000001203 */
[----:B--2---:R-:W-:Y:S02]  /*13700*/  VIADD R7, R16, 0xffffffff ;  /* 0xffffffff10077836 */ /* 0x004fe40000000000 */
[----:B------:R-:W-:Y:S02]  /*13710*/  IMAD.MOV R14, RZ, RZ, -R14 ;  /* 0x000000ffff0e7224 */ /* 0x000fe400078e0a0e */
[----:B------:R-:W-:Y:S02]  /*13720*/  IMAD.MOV R2, RZ, RZ, -R3 ;  /* 0x000000ffff027224 */ /* 0x000fe400078e0a03 */
[----:B------:R-:W-:Y:S01]  /*13730*/  IMAD.MOV.U32 R11, RZ, RZ, R12 ;  /* 0x000000ffff0b7224 */ /* 0x000fe200078e000c */
[----:B---3--:R-:W-:Y:S02]  /*13740*/  ISETP.NE.AND P0, PT, R0, 0x1, PT ;  /* 0x000000010000780c */ /* 0x008fe40003f05270 */
[----:B------:R-:W-:-:S05]  /*13750*/  LOP3.LUT R0, R13, R24, RZ, 0xc0, !PT ;  /* 0x000000180d007212 */ /* 0x000fca00078ec0ff */
[----:B------:R-:W-:Y:S01]  /*13760*/  IMAD R5, R19, R3, R0 ;  /* 0x0000000313057224 */ /* 0x000fe200078e0200 */
[----:B------:R-:W-:Y:S01]  /*13770*/  LOP3.LUT R3, R10, R7, RZ, 0xc0, !PT ;  /* 0x000000070a037212 */ /* 0x000fe200078ec0ff */
[----:B0-----:R-:W-:-:S04]  /*13780*/  IMAD R0, R2, R23, R15 ;  /* 0x0000001702007224 */ /* 0x001fc800078e020f */
[----:B------:R-:W-:Y:S02]  /*13790*/  @P0 IMAD R18, R17, R14, R4 ;  /* 0x0000000e11120224 */ /* 0x000fe400078e0204 */
[----:B------:R-:W-:Y:S02]  /*137a0*/  IMAD R2, R0, R16, R3 ;  /* 0x0000001000027224 */ /* 0x000fe400078e0203 */
[----:B------:R-:W-:Y:S02]  /*137b0*/  IMAD R5, R5, R25, R18 ;  /* 0x0000001905057224 */ /* 0x000fe400078e0212 */
[----:B------:R-:W-:-:S03]  /*137c0*/  IMAD.MOV.U32 R4, RZ, RZ, 0x1 ;  /* 0x00000001ff047424 */ /* 0x000fc600078e00ff */
[----:B------:R-:W-:Y:S02]  /*137d0*/  SEL R6, R2, R5, !P0 ;  /* 0x0000000502067207 */ /* 0x000fe40004000000 */
[----:B------:R-:W-:Y:S02]  /*137e0*/  PRMT R0, R4, 0x7610, R0 ;  /* 0x0000761004007816 */ /* 0x000fe40000000000 */
[----:B------:R-:W-:-:S07]  /*137f0*/  SEL R5, R5, R2, !P0 ;  /* 0x0000000205057207 */ /* 0x000fce0004000000 */
.L_x_71:
[----:B------:R-:W-:-:S08]  /*13800*/  NOP ;  /* 0x0000000000007918 */ /* 0x000fd00000000000 */
[----:B------:R-:W0:-:S00]  /*13810*/  USETMAXREG.DEALLOC.CTAPOOL 0x28 ;  /* 0x00000028000079c8 */ /* 0x000e0000080e0500 */
[----:B------:R-:W-:-:S13]  /*13820*/  ISETP.NE.AND P0, PT, RZ, UR8, PT ;  /* 0x00000008ff007c0c */ /* 0x000fda000bf05270 */
[----:B------:R-:W-:Y:S05]  /*13830*/  @P0 EXIT ;  /* 0x000000000000094d */ /* 0x000fea0003800000 */
[----:B0-----:R-:W-:Y:S01]  /*13840*/  LOP3.LUT P0, RZ, R0, 0xff, RZ, 0xc0, !PT ;  /* 0x000000ff00ff7812 */ /* 0x001fe2000780c0ff */
[----:B------:R-:W-:Y:S02]  /*13850*/  IMAD.MOV.U32 R0, RZ, RZ, 0x1 ;  /* 0x00000001ff007424 */ /* 0x000fe400078e00ff */
[----:B------:R-:W-:-:S10]  /*13860*/  IMAD.MOV.U32 R8, RZ, RZ, RZ ;  /* 0x000000ffff087224 */ /* 0x000fd400078e00ff */
[----:B------:R-:W-:Y:S05]  /*13870*/  @!P0 BRA `(.L_x_74) ;  /* 0x0000000c00588947 */ /* 0x000fea0003800000 */
[----:B------:R-:W0:Y:S01]  /*13880*/  S2R R2, SR_TID.X ;  /* 0x0000000000027919 */ /* 0x000e220000002100 */
[----:B------:R-:W-:Y:S01]  /*13890*/  ULDC UR4, c[0x0][0x28c] ;  /* 0x0000a30000047ab9 */ /* 0x000fe20000000800 */
[----:B------:R-:W-:Y:S01]  /*138a0*/  ULDC UR6, c[0x0][0x658] ;  /* 0x0001960000067ab9 */ /* 0x000fe20000000800 */
[----:B------:R-:W-:Y:S01]  /*138b0*/  UIADD3 UR10, UR4, 0x1f, URZ ;  /* 0x0000001f040a7890 */ /* 0x000fe2000fffe03f */
[----:B------:R-:W-:Y:S01]  /*138c0*/  BSSY B0, `(.L_x_74) ;  /* 0x00000d1000007945 */ /* 0x000fe20003800000 */
[----:B------:R-:W-:Y:S01]  /*138d0*/  UMOV UR7, 0xffffffff ;  /* 0xffffffff00077882 */ /* 0x000fe20000000000 */
[----:B------:R-:W-:Y:S01]  /*138e0*/  ULDC UR5, c[0x0][0x600] ;  /* 0x0001800000057ab9 */ /* 0x000fe20000000800 */
[----:B------:R-:W-:Y:S01]  /*138f0*/  UMOV UR9, 0x1 ;  /* 0x0000000100097882 */ /* 0x000fe20000000000 */
[----:B------:R-:W-:Y:S01]  /*13900*/  USHF.L.U32 UR7, UR7, UR6, URZ ;  /* 0x0000000607077299 */ /* 0x000fe2000800063f */
[----:B------:R-:W-:Y:S01]  /*13910*/  IMAD.MOV.U32 R9, RZ, RZ, 0x1 ;  /* 0x00000001ff097424 */ /* 0x000fe200078e00ff */
[----:B------:R-:W-:Y:S01]  /*13920*/  UIADD3 UR4, UR5, -0x1, URZ ;  /* 0xffffffff05047890 */ /* 0x000fe2000fffe03f */
[----:B------:R-:W-:Y:S01]  /*13930*/  IMAD.MOV.U32 R0, RZ, RZ, 0x1 ;  /* 0x00000001ff007424 */ /* 0x000fe200078e00ff */
[----:B------:R-:W-:Y:S01]  /*13940*/  USHF.R.S32.HI UR11, URZ, 0x1f, UR10 ;  /* 0x0000001f3f0b7899 */ /* 0x000fe2000801140a */
[----:B------:R-:W-:Y:S01]  /*13950*/  IMAD.MOV.U32 R8, RZ, RZ, RZ ;  /* 0x000000ffff087224 */ /* 0x000fe200078e00ff */
[----:B------:R-:W-:Y:S01]  /*13960*/  ULDC UR8, c[0x0][0xc] ;  /* 0x0000030000087ab9 */ /* 0x000fe20000000800 */
[----:B------:R-:W-:-:S02]  /*13970*/  USHF.L.U32 UR5, UR9, UR6, URZ ;  /* 0x0000000609057299 */ /* 0x000fc4000800063f */
[----:B------:R-:W-:Y:S01]  /*13980*/  ULEA.HI UR11, UR11, UR10, URZ, 0x5 ;  /* 0x0000000a0b0b7291 */ /* 0x000fe2000f8f283f */
[----:B------:R-:W-:Y:S01]  /*13990*/  ULDC UR9, c[0x0][0x10] ;  /* 0x0000040000097ab9 */ /* 0x000fe20000000800 */
[----:B------:R-:W-:Y:S02]  /*139a0*/  ULOP3.LUT UR6, URZ, UR7, URZ, 0x33, !UPT ;  /* 0x000000073f067292 */ /* 0x000fe4000f8e333f */
[----:B------:R-:W-:Y:S01]  /*139b0*/  UIMAD.WIDE.U32 UR8, UR8, UR9, URZ ;  /* 0x00000009080872a5 */ /* 0x000fe2000f8e003f */
[----:B------:R-:W-:Y:S01]  /*139c0*/  ULDC UR7, c[0x0][0x14] ;  /* 0x0000050000077ab9 */ /* 0x000fe20000000800 */
[----:B------:R-:W-:Y:S02]  /*139d0*/  USHF.R.S32.HI UR20, URZ, 0x5, UR11 ;  /* 0x000000053f147899 */ /* 0x000fe4000801140b */
[----:B------:R-:W-:Y:S02]  /*139e0*/  UIMAD.WIDE.U32 UR22, UR8, UR7, URZ ;  /* 0x00000007081672a5 */ /* 0x000fe4000f8e003f */
[----:B------:R-:W-:-:S02]  /*139f0*/  UIMAD UR18, UR9, UR7, URZ ;  /* 0x00000007091272a4 */ /* 0x000fc4000f8e023f */
[----:B------:R-:W-:Y:S01]  /*13a00*/  ULOP3.LUT UR26, UR13, 0x2, URZ, 0xfc, !UPT ;  /* 0x000000020d1a7892 */ /* 0x000fe2000f8efc3f */
[C---:B0-----:R-:W-:Y:S01]  /*13a10*/  LOP3.LUT P2, RZ, R2.reuse, 0x7f, RZ, 0xc0, !PT ;  /* 0x0000007f02ff7812 */ /* 0x041fe2000784c0ff */
[----:B------:R-:W-:Y:S01]  /*13a20*/  UIADD3 UR18, UR23, UR18, URZ ;  /* 0x0000001217127290 */ /* 0x000fe2000fffe03f */
[----:B------:R-:W-:Y:S01]  /*13a30*/  LOP3.LUT P0, RZ, R2, 0x1f, RZ, 0xc0, !PT ;  /* 0x0000001f02ff7812 */ /* 0x000fe2000780c0ff */
[----:B------:R-:W-:Y:S01]  /*13a40*/  UIADD3 UR27, UR20, 0x1, URZ ;  /* 0x00000001141b7890 */ /* 0x000fe2000fffe03f */
[----:B------:R-:W-:Y:S02]  /*13a50*/  ULDC.64 UR24, c[0x0][0x198] ;  /* 0x0000660000187ab9 */ /* 0x000fe40000000a00 */
[----:B------:R-:W-:-:S13]  /*13a60*/  PLOP3.LUT P0, PT, P0, P2, PT, 0x8a, 0x0 ;  /* 0x000000000000781c */ /* 0x000fda0000705172 */
.L_x_86:
[----:B------:R-:W-:-:S03]  /*13a70*/  UMOV UR7, 0xffffffff ;  /* 0xffffffff00077882 */ /* 0x000fc60000000000 */
[----:B------:R-:W-:Y:S05]  /*13a80*/  BRA.DIV UR7, `(.L_x_75) ;  /* 0x0000001207f07947 */ /* 0x000fea000b800000 */
[----:B------:R-:W-:-:S13]  /*13a90*/  ELECT P1, URZ, PT ;  /* 0x00000000003f782f */ /* 0x000fda0003820000 */
.L_x_105:
[----:B------:R-:W0:Y:S01]  /*13aa0*/  LDC R2, c[0x0][0x28c] ;  /* 0x0000a300ff027b82 */ /* 0x000e220000000800 */
[----:B------:R-:W-:Y:S01]  /*13ab0*/  BSSY B1, `(.L_x_76) ;  /* 0x0000038000017945 */ /* 0x000fe20003800000 */
[----:B0-----:R-:W-:-:S13]  /*13ac0*/  ISETP.LT.OR P1, PT, R2, 0x1, !P1 ;  /* 0x000000010200780c */ /* 0x001fda0004f21670 */
[----:B------:R-:W-:Y:S05]  /*13ad0*/  @P1 BRA `(.L_x_77) ;  /* 0x0000000000d41947 */ /* 0x000fea0003800000 */
[----:B------:R-:W-:Y:S02]  /*13ae0*/  IMAD.SHL.U32 R6, R6, 0x40, RZ ;  /* 0x0000004006067824 */ /* 0x000fe400078e00ff */
[----:B------:R-:W-:Y:S02]  /*13af0*/  IMAD.SHL.U32 R7, R5, 0x200, RZ ;  /* 0x0000020005077824 */ /* 0x000fe400078e00ff */
[----:B------:R-:W-:Y:S02]  /*13b00*/  IMAD.MOV.U32 R12, RZ, RZ, RZ ;  /* 0x000000ffff0c7224 */ /* 0x000fe400078e00ff */
[----:B------:R-:W-:Y:S02]  /*13b10*/  IMAD.U32 R14, RZ, RZ, UR27 ;  /* 0x0000001bff0e7e24 */ /* 0x000fe4000f8e00ff */
[----:B------:R-:W-:Y:S02]  /*13b20*/  IMAD.MOV.U32 R2, RZ, RZ, R0 ;  /* 0x000000ffff027224 */ /* 0x000fe400078e0000 */
[----:B------:R-:W-:-:S07]  /*13b30*/  IMAD.MOV.U32 R3, RZ, RZ, R8 ;  /* 0x000000ffff037224 */ /* 0x000fce00078e0008 */
.L_x_81:
[----:B------:R-:W0:Y:S01]  /*13b40*/  S2R R5, SR_CgaCtaId ;  /* 0x0000000000057919 */ /* 0x000e220000008800 */
[----:B------:R-:W-:-:S04]  /*13b50*/  MOV R4, 0x400 ;  /* 0x0000040000047802 */ /* 0x000fc80000000f00 */
[----:B0-----:R-:W-:Y:S02]  /*13b60*/  LEA R10, R5, R4, 0x18 ;  /* 0x00000004050a7211 */ /* 0x001fe400078ec0ff */
[----:B------:R-:W-:Y:S01]  /*13b70*/  SHF.L.U32 R4, R2, 0x1f, RZ ;  /* 0x0000001f02047819 */ /* 0x000fe200000006ff */
[----:B------:R-:W0:Y:S02]  /*13b80*/  @!P2 LDC R5, c[0x0][0x500] ;  /* 0x00014000ff05ab82 */ /* 0x000e240000000800 */
[----:B------:R-:W-:-:S04]  /*13b90*/  IMAD R13, R3, 0x8, R10 ;  /* 0x00000008030d7824 */ /* 0x000fc800078e020a */
[----:B------:R-:W1:Y:S02]  /*13ba0*/  SYNCS.PHASECHK.TRANS64.TRYWAIT P1, [R13+URZ+0x60], R4 ;  /* 0x000060040d0075a7 */ /* 0x000e64000802017f */
[----:B-1----:R-:W-:Y:S05]  /*13bb0*/  @!P1 BRA `(.L_x_78) ;  /* 0x0000001000c49947 */ /* 0x002fea0003800000 */
.L_x_106:
[----:B------:R-:W-:Y:S01]  /*13bc0*/  UPRMT UR7, UR26, 0x9910, URZ ;  /* 0x000099101a077896 */ /* 0x000fe2000800003f */
[----:B0-----:R0:W-:Y:S03]  /*13bd0*/  @!P2 SYNCS.ARRIVE.TRANS64 RZ, [R13+URZ], R5 ;  /* 0x000000050dffa9a7 */ /* 0x0011e6000800003f */
[----:B------:R-:W-:-:S06]  /*13be0*/  UISETP.NE.AND UP0, UPT, UR7, 0x2, UPT ;  /* 0x000000020700788c */ /* 0x000fcc000bf05270 */
[----:B------:R-:W-:-:S13]  /*13bf0*/  PLOP3.LUT P1, PT, PT, PT, UP0, 0x80, 0x0 ;  /* 0x000000000000781c */ /* 0x000fda0003f2f008 */
[----:B0-----:R-:W-:Y:S05]  /*13c00*/  @P1 BRA `(.L_x_79) ;  /* 0x0000000000041947 */ /* 0x001fea0003800000 */
[----:B------:R-:W-:Y:S01]  /*13c10*/  BPT.TRAP 0x1 ;  /* 0x000000040000795c */ /* 0x000fe20000300000 */
.L_x_79:
[----:B------:R-:W-:Y:S05]  /*13c20*/  @P0 BRA `(.L_x_80) ;  /* 0x0000000000040947 */ /* 0x000fea0003800000 */
[----:B------:R-:W-:Y:S01]  /*13c30*/  BPT.TRAP 0x1 ;  /* 0x000000040000795c */ /* 0x000fe20000300000 */
.L_x_80:
[--C-:B-1----:R-:W-:Y:S01]  /*13c40*/  IMAD R4, R3, 0x4000, R10.reuse ;  /* 0x0000400003047824 */ /* 0x102fe200078e020a */
[----:B------:R-:W-:Y:S01]  /*13c50*/  R2UR UR9, R13 ;  /* 0x000000000d0972ca */ /* 0x000fe200000e0000 */
[----:B------:R-:W-:Y:S01]  /*13c60*/  IMAD R10, R3, 0x800, R10 ;  /* 0x00000800030a7824 */ /* 0x000fe200078e020a */
[----:B------:R-:W-:Y:S01]  /*13c70*/  UIADD3 UR14, UP0, UR24, 0xf0, URZ ;  /* 0x000000f0180e7890 */ /* 0x000fe2000ff1e03f */
[----:B------:R-:W-:Y:S01]  /*13c80*/  VIADD R14, R14, 0xffffffff ;  /* 0xffffffff0e0e7836 */ /* 0x000fe20000000000 */
[----:B------:R-:W-:Y:S01]  /*13c90*/  R2UR UR7, R4 ;  /* 0x00000000040772ca */ /* 0x000fe200000e0000 */
[----:B------:R-:W-:Y:S01]  /*13ca0*/  UIADD3 UR28, UP1, UR24, 0x1f0, URZ ;  /* 0x000001f0181c7890 */ /* 0x000fe2000ff3e03f */
[----:B------:R-:W-:Y:S01]  /*13cb0*/  R2UR UR8, R10 ;  /* 0x000000000a0872ca */ /* 0x000fe200000e0000 */
[----:B------:R-:W-:Y:S01]  /*13cc0*/  UIADD3.X UR15, URZ, UR25, URZ, UP0, !UPT ;  /* 0x000000193f0f7290 */ /* 0x000fe200087fe43f */
[----:B------:R-:W-:Y:S01]  /*13cd0*/  R2UR UR11, R7 ;  /* 0x00000000070b72ca */ /* 0x000fe200000e0000 */
[----:B------:R-:W-:Y:S01]  /*13ce0*/  VIADD R3, R3, 0x1 ;  /* 0x0000000103037836 */ /* 0x000fe20000000000 */
[----:B------:R-:W-:Y:S01]  /*13cf0*/  R2UR UR10, R12 ;  /* 0x000000000c0a72ca */ /* 0x000fe200000e0000 */
[----:B------:R-:W-:Y:S01]  /*13d00*/  UIADD3.X UR29, URZ, UR25, URZ, UP1, !UPT ;  /* 0x000000193f1d7290 */ /* 0x000fe20008ffe43f */
[----:B------:R-:W-:Y:S01]  /*13d10*/  R2UR UR12, R11 ;  /* 0x000000000b0c72ca */ /* 0x000fe200000e0000 */
[----:B------:R-:W-:Y:S01]  /*13d20*/  UMOV UR16, 0x0 ;  /* 0x0000000000107882 */ /* 0x000fe20000000000 */
[----:B------:R-:W-:Y:S01]  /*13d30*/  R2UR UR21, R6 ;  /* 0x00000000061572ca */ /* 0x000fe200000e0000 */
[----:B------:R-:W-:Y:S01]  /*13d40*/  UMOV UR17, 0x10000000 ;  /* 0x1000000000117882 */ /* 0x000fe20000000000 */
[----:B------:R-:W-:Y:S01]  /*13d50*/  ISETP.GT.AND P3, PT, R14, 0x1, PT ;  /* 0x000000010e00780c */ /* 0x000fe20003f64270 */
[----:B------:R-:W-:Y:S01]  /*13d60*/  UIADD3 UR7, UR7, 0x180, URZ ;  /* 0x0000018007077890 */ /* 0x000fe2000fffe03f */
[----:B------:R-:W-:Y:S01]  /*13d70*/  ISETP.NE.AND P1, PT, R3, 0xc, PT ;  /* 0x0000000c0300780c */ /* 0x000fe20003f25270 */
[----:B------:R-:W-:Y:S01]  /*13d80*/  UIADD3 UR19, UR8, 0x30180, URZ ;  /* 0x0003018008137890 */ /* 0x000fe2000fffe03f */
[----:B------:R-:W-:-:S02]  /*13d90*/  VIADD R12, R12, 0x20 ;  /* 0x000000200c0c7836 */ /* 0x000fc40000000000 */
[----:B------:R-:W-:Y:S02]  /*13da0*/  SEL R5, RZ, 0x1, P1 ;  /* 0x00000001ff057807 */ /* 0x000fe40000800000 */
[----:B------:R-:W-:Y:S01]  /*13db0*/  UMOV UR8, UR7 ;  /* 0x0000000700087c82 */ /* 0x000fe20008000000 */
[----:B------:R-:W-:Y:S01]  /*13dc0*/  SEL R3, R3, RZ, P1 ;  /* 0x000000ff03037207 */ /* 0x000fe20000800000 */
[----:B------:R0:W-:Y:S01]  /*13dd0*/  UTMALDG.3D [UR8], [UR14], desc[UR16] ;  /* 0x000010080e0075b4 */ /* 0x0001e20008011000 */
[----:B------:R-:W-:Y:S01]  /*13de0*/  LOP3.LUT R2, R2, R5, RZ, 0x3c, !PT ;  /* 0x0000000502027212 */ /* 0x000fe200078e3cff */
[----:B0-----:R-:W-:Y:S01]  /*13df0*/  UMOV UR8, UR19 ;  /* 0x0000001300087c82 */ /* 0x001fe20008000000 */
[----:B------:R-:W-:Y:S02]  /*13e00*/  UMOV UR11, UR21 ;  /* 0x00000015000b7c82 */ /* 0x000fe40008000000 */
[----:B------:R0:W-:Y:S02]  /*13e10*/  UTMALDG.3D [UR8], [UR28], desc[UR16] ;  /* 0x000010081c0075b4 */ /* 0x0001e40008011000 */
[----:B0-----:R-:W-:Y:S05]  /*13e20*/  @P3 BRA `(.L_x_81) ;  /* 0xfffffffc00443947 */ /* 0x001fea000383ffff */
.L_x_77:
[----:B------:R-:W-:Y:S05]  /*13e30*/  BSYNC B1 ;  /* 0x0000000000017941 */ /* 0x000fea0003800000 */
.L_x_76:
[----:B------:R-:W2:Y:S01]  /*13e40*/  LDL.LU R15, [R1+0x7c] ;  /* 0x00007c00010f7983 */ /* 0x000ea20000300800 */
[----:B------:R-:W-:Y:S01]  /*13e50*/  LOP3.LUT P4, RZ, R9, 0xff, RZ, 0xc0, !PT ;  /* 0x000000ff09ff7812 */ /* 0x000fe2000788c0ff */
[----:B------:R-:W-:Y:S01]  /*13e60*/  VIADD R8, R8, UR20 ;  /* 0x0000001408087c36 */ /* 0x000fe20008000000 */
[----:B------:R-:W-:Y:S01]  /*13e70*/  ULDC.64 UR8, c[0x0][0x650] ;  /* 0x0001940000087ab9 */ /* 0x000fe20000000a00 */
[----:B------:R-:W3:Y:S01]  /*13e80*/  LDL.LU R13, [R1+0x80] ;  /* 0x00008000010d7983 */ /* 0x000ee20000300800 */
[----:B------:R-:W-:Y:S01]  /*13e90*/  IMAD.U32 R5, RZ, RZ, UR20 ;  /* 0x00000014ff057e24 */ /* 0x000fe2000f8e00ff */
[----:B------:R-:W-:Y:S01]  /*13ea0*/  UISETP.GE.U32.AND UP0, UPT, UR20, 0xc, UPT ;  /* 0x0000000c1400788c */ /* 0x000fe2000bf06070 */
[----:B------:R-:W-:Y:S01]  /*13eb0*/  ISETP.GT.U32.AND P1, PT, R8, 0xb, PT ;  /* 0x0000000b0800780c */ /* 0x000fe20003f24070 */
[----:B------:R-:W-:Y:S01]  /*13ec0*/  BSSY B1, `(.L_x_82) ;  /* 0x000006e000017945 */ /* 0x000fe20003800000 */
[----:B------:R-:W-:Y:S01]  /*13ed0*/  IMAD.MOV.U32 R6, RZ, RZ, -0x1 ;  /* 0xffffffffff067424 */ /* 0x000fe200078e00ff */
[----:B------:R-:W-:Y:S01]  /*13ee0*/  PRMT R9, RZ, 0x7610, R9 ;  /* 0x00007610ff097816 */ /* 0x000fe20000000009 */
[----:B------:R-:W-:Y:S01]  /*13ef0*/  IMAD.MOV.U32 R11, RZ, RZ, -0x1 ;  /* 0xffffffffff0b7424 */ /* 0x000fe200078e00ff */
[----:B------:R-:W-:-:S02]  /*13f00*/  ISETP.LT.U32.AND P1, PT, R5, 0xc, P1 ;  /* 0x0000000c0500780c */ /* 0x000fc40000f21070 */
[----:B------:R-:W0:Y:S01]  /*13f10*/  @P4 S2R R3, SR_CgaCtaId ;  /* 0x0000000000034919 */ /* 0x000e220000008800 */
[----:B------:R-:W-:Y:S02]  /*13f20*/  @P4 MOV R2, 0x400 ;  /* 0x0000040000024802 */ /* 0x000fe40000000f00 */
[----:B------:R-:W-:Y:S02]  /*13f30*/  PLOP3.LUT P3, PT, PT, PT, UP0, 0x80, 0x0 ;  /* 0x000000000000781c */ /* 0x000fe40003f6f008 */
[----:B0-----:R-:W-:Y:S01]  /*13f40*/  @P4 LEA R4, R3, R2, 0x18 ;  /* 0x0000000203044211 */ /* 0x001fe200078ec0ff */
[----:B------:R-:W-:-:S03]  /*13f50*/  IMAD.WIDE.U32 R2, R8, -0x55555555, RZ ;  /* 0xaaaaaaab08027825 */ /* 0x000fc600078e00ff */
[----:B------:R0:W-:Y:S02]  /*13f60*/  @P4 SYNCS.ARRIVE.TRANS64.A1T0 RZ, [R4+URZ+0xd8], RZ ;  /* 0x0000d8ff04ff49a7 */ /* 0x0001e4000810003f */
[----:B------:R-:W-:Y:S02]  /*13f70*/  SHF.R.U32.HI R5, RZ, 0x3, R3 ;  /* 0x00000003ff057819 */ /* 0x000fe40000011603 */
[----:B------:R-:W-:Y:S02]  /*13f80*/  SEL R3, RZ, 0x1, !P1 ;  /* 0x00000001ff037807 */ /* 0x000fe40004800000 */
[----:B------:R-:W-:Y:S01]  /*13f90*/  PRMT R2, RZ, 0x7610, R2 ;  /* 0x00007610ff027816 */ /* 0x000fe20000000002 */
[----:B------:R-:W-:Y:S01]  /*13fa0*/  IMAD R8, R5, -0xc, R8 ;  /* 0xfffffff405087824 */ /* 0x000fe200078e0208 */
[----:B------:R-:W-:-:S04]  /*13fb0*/  LOP3.LUT R0, R0, R3, RZ, 0x3c, !PT ;  /* 0x0000000300007212 */ /* 0x000fc800078e3cff */
[----:B------:R-:W-:Y:S01]  /*13fc0*/  @P3 LOP3.LUT R0, R0, 0x1, R5, 0x78, !PT ;  /* 0x0000000100003812 */ /* 0x000fe200078e7805 */
[----:B------:R-:W-:Y:S01]  /*13fd0*/  IMAD.MOV.U32 R5, RZ, RZ, -0x1 ;  /* 0xffffffffff057424 */ /* 0x000fe200078e00ff */
[----:B---3--:R-:W-:-:S04]  /*13fe0*/  IADD3 R13, P4, R13, UR22, RZ ;  /* 0x000000160d0d7c10 */ /* 0x008fc8000ff9e0ff */
[----:B--2---:R-:W-:Y:S01]  /*13ff0*/  IADD3.X R15, R15, UR18, RZ, P4, !PT ;  /* 0x000000120f0f7c10 */ /* 0x004fe2000a7fe4ff */
[----:B------:R0:W-:Y:S01]  /*14000*/  STL [R1+0x80], R13 ;  /* 0x0000800d01007387 */ /* 0x0001e20000100800 */
[----:B------:R-:W-:-:S03]  /*14010*/  ISETP.GE.U32.AND P1, PT, R13, UR8, PT ;  /* 0x000000080d007c0c */ /* 0x000fc6000bf26070 */
[----:B------:R0:W-:Y:S01]  /*14020*/  STL [R1+0x7c], R15 ;  /* 0x00007c0f01007387 */ /* 0x0001e20000100800 */
[----:B------:R-:W-:-:S13]  /*14030*/  ISETP.GE.U32.AND.EX P1, PT, R15, UR9, PT, P1 ;  /* 0x000000090f007c0c */ /* 0x000fda000bf26110 */
[----:B0-----:R-:W-:Y:S05]  /*14040*/  @P1 BRA `(.L_x_83) ;  /* 0x0000000400541947 */ /* 0x001fea0003800000 */
[----:B------:R-:W-:Y:S01]  /*14050*/  ULDC.64 UR8, c[0x0][0x628] ;  /* 0x00018a0000087ab9 */ /* 0x000fe20000000a00 */
[----:B------:R-:W0:Y:S01]  /*14060*/  S2R R12, SR_CTAID.X ;  /* 0x00000000000c7919 */ /* 0x000e220000002500 */
[----:B------:R-:W-:Y:S01]  /*14070*/  ISETP.NE.U32.AND P1, PT, RZ, UR8, PT ;  /* 0x00000008ff007c0c */ /* 0x000fe2000bf25070 */
[----:B------:R-:W-:Y:S01]  /*14080*/  ULDC UR10, c[0x0][0x630] ;  /* 0x00018c00000a7ab9 */ /* 0x000fe20000000800 */
[----:B------:R-:W-:Y:S01]  /*14090*/  IMAD.MOV.U32 R2, RZ, RZ, R13 ;  /* 0x000000ffff027224 */ /* 0x000fe200078e000d */
[----:B------:R-:W1:Y:S01]  /*140a0*/  S2R R10, SR_CTAID.Y ;  /* 0x00000000000a7919 */ /* 0x000e620000002600 */
[----:B------:R-:W-:Y:S01]  /*140b0*/  ISETP.NE.AND.EX P1, PT, RZ, UR9, PT, P1 ;  /* 0x00000009ff007c0c */ /* 0x000fe2000bf25310 */
[----:B------:R-:W-:-:S12]  /*140c0*/  IMAD.MOV.U32 R3, RZ, RZ, R15 ;  /* 0x000000ffff037224 */ /* 0x000fd800078e000f */
[----:B------:R-:W-:Y:S05]  /*140d0*/  @!P1 BRA `(.L_x_84) ;  /* 0x0000000000289947 */ /* 0x000fea0003800000 */
[----:B------:R-:W-:Y:S02]  /*140e0*/  ULDC UR7, c[0x0][0x634] ;  /* 0x00018d0000077ab9 */ /* 0x000fe40000000800 */
[----:B------:R-:W-:-:S05]  /*140f0*/  IADD3 R7, P1, R13, UR7, RZ ;  /* 0x000000070d077c10 */ /* 0x000fca000ff3e0ff */
[----:B------:R-:W-:-:S04]  /*14100*/  IMAD.X R11, RZ, RZ, R15, P1 ;  /* 0x000000ffff0b7224 */ /* 0x000fc800008e060f */
[----:B------:R-:W-:-:S04]  /*14110*/  IMAD.WIDE.U32 R4, R11, UR8, RZ ;  /* 0x000000080b047c25 */ /* 0x000fc8000f8e00ff */
[----:B------:R-:W-:-:S04]  /*14120*/  IMAD.WIDE.U32 R4, P1, R7, UR9, R4 ;  /* 0x0000000907047c25 */ /* 0x000fc8000f820004 */
[----:B------:R-:W-:-:S04]  /*14130*/  IMAD.WIDE.U32 R6, R7, UR8, RZ ;  /* 0x0000000807067c25 */ /* 0x000fc8000f8e00ff */
[----:B------:R-:W-:Y:S01]  /*14140*/  IMAD.X R3, RZ, RZ, RZ, P1 ;  /* 0x000000ffff037224 */ /* 0x000fe200008e06ff */
[----:B------:R-:W-:Y:S01]  /*14150*/  IADD3 RZ, P1, R7, R4, RZ ;  /* 0x0000000407ff7210 */ /* 0x000fe20007f3e0ff */
[----:B------:R-:W-:-:S04]  /*14160*/  IMAD.MOV.U32 R2, RZ, RZ, R5 ;  /* 0x000000ffff027224 */ /* 0x000fc800078e0005 */
[----:B------:R-:W-:-:S08]  /*14170*/  IMAD.WIDE.U32.X R2, R11, UR9, R2, P1 ;  /* 0x000000090b027c25 */ /* 0x000fd000088e0402 */
.L_x_84:
[--C-:B------:R-:W-:Y:S01]  /*14180*/  SHF.R.U64 R11, R2, UR10, R3.reuse ;  /* 0x0000000a020b7c19 */ /* 0x100fe20008001203 */
[----:B------:R-:W-:Y:S01]  /*14190*/  ULDC.64 UR8, c[0x0][0x620] ;  /* 0x0001880000087ab9 */ /* 0x000fe20000000a00 */
[----:B------:R-:W-:Y:S01]  /*141a0*/  SHF.R.U32.HI R2, RZ, UR10, R3 ;  /* 0x0000000aff027c19 */ /* 0x000fe20008011603 */
[----:B------:R-:W-:Y:S01]  /*141b0*/  IMAD.MOV.U32 R3, RZ, RZ, R15 ;  /* 0x000000ffff037224 */ /* 0x000fe200078e000f */
[----:B------:R-:W-:Y:S01]  /*141c0*/  IADD3 R5, P1, RZ, -R11, RZ ;  /* 0x8000000bff057210 */ /* 0x000fe20007f3e0ff */
[----:B------:R-:W-:Y:S01]  /*141d0*/  ULDC UR7, c[0x0][0x150] ;  /* 0x0000540000077ab9 */ /* 0x000fe20000000800 */
[----:B0-----:R-:W-:Y:S01]  /*141e0*/  I2FP.F32.U32 R6, R12 ;  /* 0x0000000c00067245 */ /* 0x001fe20000201000 */
[----:B------:R-:W0:Y:S01]  /*141f0*/  LDC R7, c[0x0][0x144] ;  /* 0x00005100ff077b82 */ /* 0x000e220000000800 */
[----:B------:R-:W-:Y:S01]  /*14200*/  ULDC.64 UR10, c[0x0][0x640] ;  /* 0x00019000000a7ab9 */ /* 0x000fe20000000a00 */
[----:B------:R-:W-:Y:S01]  /*14210*/  IMAD.X R2, RZ, RZ, ~R2, P1 ;  /* 0x000000ffff027224 */ /* 0x000fe200008e0e02 */
[----:B------:R-:W-:Y:S01]  /*14220*/  ISETP.NE.U32.AND P1, PT, RZ, UR10, PT ;  /* 0x0000000aff007c0c */ /* 0x000fe2000bf25070 */
[----:B------:R-:W-:Y:S01]  /*14230*/  FMUL R6, R6, UR7 ;  /* 0x0000000706067c20 */ /* 0x000fe20008400000 */
[----:B------:R-:W-:Y:S01]  /*14240*/  ULDC UR7, c[0x0][0x618] ;  /* 0x0001860000077ab9 */ /* 0x000fe20000000800 */
[----:B------:R-:W-:Y:S01]  /*14250*/  IMAD R4, R2, UR8, RZ ;  /* 0x0000000802047c24 */ /* 0x000fe2000f8e02ff */
[----:B------:R-:W-:Y:S01]  /*14260*/  ISETP.NE.AND.EX P1, PT, RZ, UR11, PT, P1 ;  /* 0x0000000bff007c0c */ /* 0x000fe2000bf25310 */
[----:B------:R-:W-:Y:S01]  /*14270*/  IMAD.MOV.U32 R2, RZ, RZ, R13 ;  /* 0x000000ffff027224 */ /* 0x000fe200078e000d */
[----:B------:R-:W2:Y:S01]  /*14280*/  LDC R15, c[0x0][0x148] ;  /* 0x00005200ff0f7b82 */ /* 0x000ea20000000800 */
[----:B------:R-:W3:Y:S02]  /*14290*/  F2I.U32.TRUNC.NTZ R6, R6 ;  /* 0x0000000600067305 */ /* 0x000ee4000020f000 */
[----:B------:R-:W-:Y:S01]  /*142a0*/  IMAD.WIDE.U32 R2, R5, UR8, R2 ;  /* 0x0000000805027c25 */ /* 0x000fe2000f8e0002 */
[----:B------:R-:W-:-:S03]  /*142b0*/  ULDC UR8, c[0x0][0x154] ;  /* 0x0000550000087ab9 */ /* 0x000fc60000000800 */
[----:B------:R-:W-:Y:S01]  /*142c0*/  IMAD R5, R5, UR9, R4 ;  /* 0x0000000905057c24 */ /* 0x000fe2000f8e0204 */
[----:B------:R-:W-:-:S03]  /*142d0*/  ULDC UR9, c[0x0][0x608] ;  /* 0x0001820000097ab9 */ /* 0x000fc60000000800 */
[----:B------:R-:W-:-:S05]  /*142e0*/  IMAD.IADD R3, R3, 0x1, R5 ;  /* 0x0000000103037824 */ /* 0x000fca00078e0205 */
[----:B------:R-:W-:Y:S01]  /*142f0*/  SHF.R.U64 R13, R2, UR7, R3 ;  /* 0x00000007020d7c19 */ /* 0x000fe20008001203 */
[----:B---3--:R-:W-:Y:S01]  /*14300*/  IMAD.MOV R6, RZ, RZ, -R6 ;  /* 0x000000ffff067224 */ /* 0x008fe200078e0a06 */
[----:B-1----:R-:W-:-:S03]  /*14310*/  I2FP.F32.U32 R2, R10 ;  /* 0x0000000a00027245 */ /* 0x002fc60000201000 */
[----:B0-----:R-:W-:Y:S02]  /*14320*/  IMAD R19, R7, R6, R12 ;  /* 0x0000000607137224 */ /* 0x001fe400078e020c */
[----:B------:R-:W-:Y:S01]  /*14330*/  FMUL R4, R2, UR8 ;  /* 0x0000000802047c20 */ /* 0x000fe20008400000 */
[----:B------:R-:W-:Y:S01]  /*14340*/  SHF.R.U32.HI R2, RZ, UR7, R3 ;  /* 0x00000007ff027c19 */ /* 0x000fe20008011603 */
[----:B------:R-:W-:Y:S02]  /*14350*/  ULDC UR7, c[0x0][0x658] ;  /* 0x0001960000077ab9 */ /* 0x000fe40000000800 */
[----:B------:R0:W1:Y:S01]  /*14360*/  F2I.U32.TRUNC.NTZ R18, R4 ;  /* 0x0000000400127305 */ /* 0x000062000020f000 */
[--C-:B------:R-:W-:Y:S02]  /*14370*/  SHF.R.U64 R16, R13, UR9, R2.reuse ;  /* 0x000000090d107c19 */ /* 0x100fe40008001202 */
[----:B------:R-:W-:-:S04]  /*14380*/  SHF.R.U32.HI R3, RZ, UR9, R2 ;  /* 0x00000009ff037c19 */ /* 0x000fc80008011602 */
[--C-:B------:R-:W-:Y:S02]  /*14390*/  SHF.R.U64 R14, R16, UR7, R3.reuse ;  /* 0x00000007100e7c19 */ /* 0x100fe40008001203 */
[----:B------:R-:W-:-:S03]  /*143a0*/  SHF.R.U32.HI R3, RZ, UR7, R3 ;  /* 0x00000007ff037c19 */ /* 0x000fc60008011603 */
[----:B------:R-:W-:Y:S01]  /*143b0*/  IMAD.MOV.U32 R2, RZ, RZ, R14 ;  /* 0x000000ffff027224 */ /* 0x000fe200078e000e */
[----:B0-2---:R-:W-:Y:S06]  /*143c0*/  @!P1 BRA `(.L_x_85) ;  /* 0x0000000000289947 */ /* 0x005fec0003800000 */
        /* <DEDUP_REMOVED lines=10> */
.L_x_85:
[----:B------:R-:W0:Y:S01]  /*14470*/  LDC R4, c[0x0][0x65c] ;  /* 0x00019700ff047b82 */ /* 0x000e220000000800 */
[----:B------:R-:W-:Y:S01]  /*14480*/  ULDC UR7, c[0x0][0x648] ;  /* 0x0001920000077ab9 */ /* 0x000fe20000000800 */
[----:B-1----:R-:W-:Y:S01]  /*14490*/  IMAD.MOV R18, RZ, RZ, -R18 ;  /* 0x000000ffff127224 */ /* 0x002fe200078e0a12 */
[----:B------:R-:W-:Y:S01]  /*144a0*/  SHF.R.U64 R3, R2, UR7, R3 ;  /* 0x0000000702037c19 */ /* 0x000fe20008001203 */
[----:B------:R-:W-:Y:S01]  /*144b0*/  ULDC UR7, c[0x0][0x638] ;  /* 0x00018e0000077ab9 */ /* 0x000fe20000000800 */
[----:B------:R-:W-:Y:S01]  /*144c0*/  LOP3.LUT R2, R16, UR6, RZ, 0xc0, !PT ;  /* 0x0000000610027c12 */ /* 0x000fe2000f8ec0ff */
[----:B------:R-:W-:Y:S01]  /*144d0*/  ULDC UR8, c[0x0][0x610] ;  /* 0x0001840000087ab9 */ /* 0x000fe20000000800 */
[----:B------:R-:W-:Y:S01]  /*144e0*/  LOP3.LUT R13, R13, UR4, RZ, 0xc0, !PT ;  /* 0x000000040d0d7c12 */ /* 0x000fe2000f8ec0ff */
[----:B------:R-:W-:Y:S02]  /*144f0*/  IMAD.MOV R5, RZ, RZ, -R3 ;  /* 0x000000ffff057224 */ /* 0x000fe400078e0a03 */
[----:B------:R-:W-:-:S02]  /*14500*/  IMAD R2, R3, UR5, R2 ;  /* 0x0000000503027c24 */ /* 0x000fc4000f8e0202 */
[----:B------:R-:W-:Y:S01]  /*14510*/  IMAD R14, R5, UR7, R14 ;  /* 0x00000007050e7c24 */ /* 0x000fe2000f8e020e */
[----:B------:R-:W-:-:S03]  /*14520*/  ULDC UR7, c[0x0][0x600] ;  /* 0x0001800000077ab9 */ /* 0x000fc60000000800 */
[----:B------:R-:W-:Y:S01]  /*14530*/  IMAD R14, R14, UR7, R13 ;  /* 0x000000070e0e7c24 */ /* 0x000fe2000f8e020d */
[----:B0-----:R-:W-:-:S13]  /*14540*/  ISETP.NE.AND P1, PT, R4, 0x1, PT ;  /* 0x000000010400780c */ /* 0x001fda0003f25270 */
[----:B------:R-:W-:-:S04]  /*14550*/  @P1 IMAD R19, R15, R18, R10 ;  /* 0x000000120f131224 */ /* 0x000fc800078e020a */
[----:B------:R-:W-:Y:S02]  /*14560*/  IMAD R5, R2, UR8, R19 ;  /* 0x0000000802057c24 */ /* 0x000fe4000f8e0213 */
[----:B------:R-:W-:-:S03]  /*14570*/  IMAD.MOV.U32 R2, RZ, RZ, 0x1 ;  /* 0x00000001ff027424 */ /* 0x000fc600078e00ff */
[----:B------:R-:W-:Y:S02]  /*14580*/  SEL R6, R14, R5, !P1 ;  /* 0x000000050e067207 */ /* 0x000fe40004800000 */
[----:B------:R-:W-:-:S07]  /*14590*/  SEL R5, R5, R14, !P1 ;  /* 0x0000000e05057207 */ /* 0x000fce0004800000 */
.L_x_83:
[----:B------:R-:W-:Y:S05]  /*145a0*/  BSYNC B1 ;  /* 0x0000000000017941 */ /* 0x000fea0003800000 */
.L_x_82:
[----:B------:R-:W-:-:S13]  /*145b0*/  LOP3.LUT P1, RZ, R2, 0xff, RZ, 0xc0, !PT ;  /* 0x000000ff02ff7812 */ /* 0x000fda000782c0ff */
[----:B------:R-:W-:Y:S05]  /*145c0*/  @P1 BRA `(.L_x_86) ;  /* 0xfffffff400281947 */ /* 0x000fea000383ffff */
[----:B------:R-:W-:Y:S05]  /*145d0*/  BSYNC B0 ;  /* 0x0000000000007941 */ /* 0x000fea0003800000 */
.L_x_74:
[----:B------:R-:W-:-:S03]  /*145e0*/  UMOV UR7, 0xffffffff ;  /* 0xffffffff00077882 */ /* 0x000fc60000000000 */
[----:B------:R-:W-:Y:S05]  /*145f0*/  BRA.DIV UR7, `(.L_x_87) ;  /* 0x0000000a07487947 */ /* 0x000fea000b800000 */
[----:B------:R-:W-:-:S13]  /*14600*/  ELECT P0, URZ, PT ;  /* 0x00000000003f782f */ /* 0x000fda0003800000 */
.L_x_109:
[----:B------:R-:W-:Y:S04]  /*14610*/  BSSY B0, `(.L_x_88) ;  /* 0x0000074000007945 */ /* 0x000fe80003800000 */
[----:B------:R-:W-:Y:S05]  /*14620*/  @!P0 BRA `(.L_x_89) ;  /* 0x0000000400c88947 */ /* 0x000fea0003800000 */
[----:B------:R-:W-:-:S04]  /*14630*/  ULOP3.LUT UR7, UR13, 0x2, URZ, 0xfc, !UPT ;  /* 0x000000020d077892 */ /* 0x000fc8000f8efc3f */
[----:B------:R-:W-:-:S06]  /*14640*/  UISETP.NE.AND UP0, UPT, UR7, 0x3, UPT ;  /* 0x000000030700788c */ /* 0x000fcc000bf05270 */
[----:B------:R-:W-:-:S13]  /*14650*/  PLOP3.LUT P0, PT, PT, PT, UP0, 0x80, 0x0 ;  /* 0x000000000000781c */ /* 0x000fda0003f0f008 */
[----:B------:R-:W-:Y:S05]  /*14660*/  @!P0 BRA `(.L_x_90) ;  /* 0x0000000000048947 */ /* 0x000fea0003800000 */
[----:B------:R-:W-:Y:S01]  /*14670*/  BPT.TRAP 0x1 ;  /* 0x000000040000795c */ /* 0x000fe20000300000 */
.L_x_90:
[----:B------:R-:W0:Y:S01]  /*14680*/  S2R R3, SR_CgaCtaId ;  /* 0x0000000000037919 */ /* 0x000e220000008800 */
[----:B------:R-:W-:-:S04]  /*14690*/  MOV R2, 0x400 ;  /* 0x0000040000027802 */ /* 0x000fc80000000f00 */
[----:B0-----:R-:W-:Y:S02]  /*146a0*/  LEA R3, R3, R2, 0x18 ;  /* 0x0000000203037211 */ /* 0x001fe400078ec0ff */
[----:B------:R-:W-:-:S03]  /*146b0*/  SHF.L.U32 R2, R0, 0x1f, RZ ;  /* 0x0000001f00027819 */ /* 0x000fc600000006ff */
[----:B------:R-:W-:-:S04]  /*146c0*/  VIADD R3, R3, 0x60 ;  /* 0x0000006003037836 */ /* 0x000fc80000000000 */
[C---:B------:R-:W-:Y:S02]  /*146d0*/  IMAD R7, R8.reuse, 0x8, R3 ;  /* 0x0000000808077824 */ /* 0x040fe400078e0203 */
[----:B------:R-:W-:Y:S02]  /*146e0*/  VIADD R8, R8, 0x1 ;  /* 0x0000000108087836 */ /* 0x000fe40000000000 */
[----:B------:R-:W0:Y:S03]  /*146f0*/  SYNCS.PHASECHK.TRANS64.TRYWAIT P0, [R7+URZ], R2 ;  /* 0x00000002070075a7 */ /* 0x000e26000800017f */
[----:B------:R-:W-:-:S04]  /*14700*/  ISETP.NE.AND P1, PT, R8, 0xc, PT ;  /* 0x0000000c0800780c */ /* 0x000fc80003f25270 */
[----:B------:R-:W-:Y:S02]  /*14710*/  SEL R5, RZ, 0x1, P1 ;  /* 0x00000001ff057807 */ /* 0x000fe40000800000 */
[----:B------:R-:W-:Y:S02]  /*14720*/  SEL R8, R8, RZ, P1 ;  /* 0x000000ff08087207 */ /* 0x000fe40000800000 */
[----:B------:R-:W-:-:S03]  /*14730*/  LOP3.LUT R5, R0, R5, RZ, 0x3c, !PT ;  /* 0x0000000500057212 */ /* 0x000fc600078e3cff */
[----:B------:R-:W-:Y:S01]  /*14740*/  IMAD R9, R8, 0x8, R3 ;  /* 0x0000000808097824 */ /* 0x000fe200078e0203 */
[----:B------:R-:W-:Y:S01]  /*14750*/  SHF.L.U32 R4, R5, 0x1f, RZ ;  /* 0x0000001f05047819 */ /* 0x000fe200000006ff */
[----:B0-----:R-:W-:Y:S06]  /*14760*/  @!P0 BRA `(.L_x_91) ;  /* 0x0000000800108947 */ /* 0x001fec0003800000 */
.L_x_110:
[----:B------:R-:W1:Y:S01]  /*14770*/  SYNCS.PHASECHK.TRANS64.TRYWAIT P0, [R9+URZ], R4 ;  /* 0x00000004090075a7 */ /* 0x000e62000800017f */
[----:B------:R-:W-:-:S05]  /*14780*/  VIADD R0, R8, 0x1 ;  /* 0x0000000108007836 */ /* 0x000fca0000000000 */
[----:B------:R-:W-:-:S04]  /*14790*/  ISETP.NE.AND P1, PT, R0, 0xc, PT ;  /* 0x0000000c0000780c */ /* 0x000fc80003f25270 */
[----:B0-----:R-:W-:Y:S02]  /*147a0*/  SEL R2, RZ, 0x1, P1 ;  /* 0x00000001ff027807 */ /* 0x001fe40000800000 */
[----:B------:R-:W-:Y:S02]  /*147b0*/  SEL R0, R0, RZ, P1 ;  /* 0x000000ff00007207 */ /* 0x000fe40000800000 */
[----:B------:R-:W-:-:S03]  /*147c0*/  LOP3.LUT R7, R5, R2, RZ, 0x3c, !PT ;  /* 0x0000000205077212 */ /* 0x000fc600078e3cff */
[----:B------:R-:W-:Y:S01]  /*147d0*/  IMAD R6, R0, 0x8, R3 ;  /* 0x0000000800067824 */ /* 0x000fe200078e0203 */
[----:B------:R-:W-:Y:S01]  /*147e0*/  SHF.L.U32 R5, R7, 0x1f, RZ ;  /* 0x0000001f07057819 */ /* 0x000fe200000006ff */
[----:B-1----:R-:W-:Y:S06]  /*147f0*/  @!P0 BRA `(.L_x_92) ;  /* 0x0000000800008947 */ /* 0x002fec0003800000 */
.L_x_111:
[----:B------:R-:W1:Y:S01]  /*14800*/  SYNCS.PHASECHK.TRANS64.TRYWAIT P0, [R6+URZ], R5 ;  /* 0x00000005060075a7 */ /* 0x000e62000800017f */
[----:B------:R-:W-:-:S05]  /*14810*/  VIADD R0, R0, 0x1 ;  /* 0x0000000100007836 */ /* 0x000fca0000000000 */
[----:B------:R-:W-:-:S04]  /*14820*/  ISETP.NE.AND P1, PT, R0, 0xc, PT ;  /* 0x0000000c0000780c */ /* 0x000fc80003f25270 */
[----:B------:R-:W-:Y:S02]  /*14830*/  SEL R2, RZ, 0x1, P1 ;  /* 0x00000001ff027807 */ /* 0x000fe40000800000 */
[----:B------:R-:W-:Y:S02]  /*14840*/  SEL R0, R0, RZ, P1 ;  /* 0x000000ff00007207 */ /* 0x000fe40000800000 */
[----:B------:R-:W-:-:S03]  /*14850*/  LOP3.LUT R7, R7, R2, RZ, 0x3c, !PT ;  /* 0x0000000207077212 */ /* 0x000fc600078e3cff */
[----:B0-----:R-:W-:Y:S01]  /*14860*/  IMAD R9, R0, 0x8, R3 ;  /* 0x0000000800097824 */ /* 0x001fe200078e0203 */
[----:B------:R-:W-:Y:S01]  /*14870*/  SHF.L.U32 R4, R7, 0x1f, RZ ;  /* 0x0000001f07047819 */ /* 0x000fe200000006ff */
[----:B-1----:R-:W-:Y:S06]  /*14880*/  @!P0 BRA `(.L_x_93) ;  /* 0x0000000400f08947 */ /* 0x002fec0003800000 */
.L_x_112:
        /* <DEDUP_REMOVED lines=9> */
.L_x_113:
        /* <DEDUP_REMOVED lines=9> */
.L_x_114:
        /* <DEDUP_REMOVED lines=9> */
.L_x_115:
        /* <DEDUP_REMOVED lines=9> */
.L_x_116:
        /* <DEDUP_REMOVED lines=9> */
.L_x_117:
        /* <DEDUP_REMOVED lines=9> */
.L_x_118:
        /* <DEDUP_REMOVED lines=9> */
.L_x_119:
[----:B------:R-:W1:Y:S01]  /*14c80*/  SYNCS.PHASECHK.TRANS64.TRYWAIT P0, [R6+URZ], R5 ;  /* 0x00000005060075a7 */ /* 0x000e62000800017f */
[----:B------:R-:W-:-:S05]  /*14c90*/  VIADD R0, R0, 0x1 ;  /* 0x0000000100007836 */ /* 0x000fca0000000000 */
[----:B------:R-:W-:-:S04]  /*14ca0*/  ISETP.NE.AND P1, PT, R0, 0xc, PT ;  /* 0x0000000c0000780c */ /* 0x000fc80003f25270 */
[----:B------:R-:W-:Y:S02]  /*14cb0*/  SEL R2, RZ, 0x1, P1 ;  /* 0x00000001ff027807 */ /* 0x000fe40000800000 */
[----:B------:R-:W-:Y:S02]  /*14cc0*/  SEL R0, R0, RZ, P1 ;  /* 0x000000ff00007207 */ /* 0x000fe40000800000 */
[----:B------:R-:W-:Y:S01]  /*14cd0*/  LOP3.LUT R2, R7, R2, RZ, 0x3c, !PT ;  /* 0x0000000207027212 */ /* 0x000fe200078e3cff */
[----:B-1----:R-:W-:Y:S06]  /*14ce0*/  @!P0 BRA `(.L_x_101) ;  /* 0x0000000400788947 */ /* 0x002fec0003800000 */
.L_x_120:
[----:B------:R-:W-:Y:S01]  /*14cf0*/  IMAD R3, R0, 0x8, R3 ;  /* 0x0000000800037824 */ /* 0x000fe200078e0203 */
[----:B------:R-:W-:-:S07]  /*14d00*/  SHF.L.U32 R0, R2, 0x1f, RZ ;  /* 0x0000001f02007819 */ /* 0x000fce00000006ff */
.L_x_102:
[----:B--2---:R2:W3:Y:S02]  /*14d10*/  SYNCS.PHASECHK.TRANS64.TRYWAIT P0, [R3+URZ], R0 ;  /* 0x00000000030075a7 */ /* 0x0044e4000800017f */
[----:B---3--:R-:W-:Y:S05]  /*14d20*/  @!P0 NANOSLEEP.SYNCS 0x989680 ;  /* 0x009896800000895d */ /* 0x008fea0003900000 */
[----:B------:R-:W3:Y:S02]  /*14d30*/  @!P0 SYNCS.PHASECHK.TRANS64 P0, [R3+URZ], R0 ;  /* 0x00000000030085a7 */ /* 0x000ee4000800007f */
[----:B---3--:R-:W-:Y:S05]  /*14d40*/  @!P0 BRA `(.L_x_102) ;  /* 0xfffffffc00f08947 */ /* 0x008fea000383ffff */
.L_x_89:
[----:B------:R-:W-:Y:S05]  /*14d50*/  BSYNC B0 ;  /* 0x0000000000007941 */ /* 0x000fea0003800000 */
.L_x_88:
[----:B------:R-:W-:Y:S05]  /*14d60*/  EXIT ;  /* 0x000000000000794d */ /* 0x000fea0003800000 */
.L_x_18:
[----:B-1----:R-:W-:-:S04]  /*14d70*/  IMAD.U32 R3, RZ, RZ, UR7 ;  /* 0x00000007ff037e24 */ /* 0x002fc8000f8e00ff */
[----:B------:R1:W3:Y:S03]  /*14d80*/  SYNCS.PHASECHK.TRANS64.TRYWAIT P0, [R3+URZ], R2 ;  /* 0x00000002030075a7 */ /* 0x0002e6000800017f */
[----:B---3--:R-:W-:Y:S05]  /*14d90*/  @!P0 NANOSLEEP.SYNCS 0x989680 ;  /* 0x009896800000895d */ /* 0x008fea0003900000 */
[----:B------:R-:W3:Y:S02]  /*14da0*/  @!P0 SYNCS.PHASECHK.TRANS64 P0, [R3+URZ], R2 ;  /* 0x00000002030085a7 */ /* 0x000ee4000800007f */
[----:B---3--:R-:W-:Y:S05]  /*14db0*/  @!P0 BRA `(.L_x_18) ;  /* 0xfffffffc00ec8947 */ /* 0x008fea000383ffff */
[----:B------:R-:W-:Y:S05]  /*14dc0*/  BRA `(.L_x_17) ;  /* 0xfffffecc00c47947 */ /* 0x000fea000383ffff */
.L_x_24:
[----:B-----5:R1:W-:Y:S02]  /*14dd0*/  STL [R1+0x8c], R0 ;  /* 0x00008c0001007387 */ /* 0x0203e40000100800 */
[----:B-1----:R-:W-:-:S04]  /*14de0*/  IMAD.U32 R0, RZ, RZ, UR16 ;  /* 0x00000010ff007e24 */ /* 0x002fc8000f8e00ff */
[----:B------:R1:W4:Y:S03]  /*14df0*/  SYNCS.PHASECHK.TRANS64.TRYWAIT P0, [R0+URZ], R229 ;  /* 0x000000e5000075a7 */ /* 0x000326000800017f */
[----:B----4-:R-:W-:Y:S05]  /*14e00*/  @!P0 NANOSLEEP.SYNCS 0x989680 ;  /* 0x009896800000895d */ /* 0x010fea0003900000 */
[----:B------:R1:W4:Y:S02]  /*14e10*/  @!P0 SYNCS.PHASECHK.TRANS64 P0, [R0+URZ], R229 ;  /* 0x000000e5000085a7 */ /* 0x000324000800007f */
[----:B-1----:R1:W5:Y:S02]  /*14e20*/  LDL.LU R0, [R1+0x8c] ;  /* 0x00008c0001007983 */ /* 0x0023640000300800 */
[----:B-1--4-:R-:W-:Y:S05]  /*14e30*/  @!P0 BRA `(.L_x_24) ;  /* 0xfffffffc00e48947 */ /* 0x012fea000383ffff */
[----:B------:R-:W-:Y:S05]  /*14e40*/  BRA `(.L_x_23) ;  /* 0xfffffee000547947 */ /* 0x000fea000383ffff */
.L_x_75:
[----:B------:R-:W-:Y:S01]  /*14e50*/  BSSY B1, `(.L_x_103) ;  /* 0x0000006000017945 */ /* 0x000fe20003800000 */
[----:B------:R-:W-:-:S07]  /*14e60*/  IMAD.MOV.U32 R2, RZ, RZ, -0x1 ;  /* 0xffffffffff027424 */ /* 0x000fce00078e00ff */
[----:B------:R-:W-:Y:S05]  /*14e70*/  WARPSYNC.COLLECTIVE R2, `(.L_x_104) ;  /* 0x00000000020c7348 */ /* 0x000fea0003c00000 */
[----:B------:R-:W-:Y:S02]  /*14e80*/  ELECT P1, UR62, PT ;  /* 0x00000000003e782f */ /* 0x000fe40003820000 */
[----:B------:R-:W-:Y:S01]  /*14e90*/  MOV R2, UR62 ;  /* 0x0000003e00027c02 */ /* 0x000fe20008000f00 */
[----:B------:R-:W-:Y:S10]  /*14ea0*/  ENDCOLLECTIVE ;  /* 0x000000000000791b */ /* 0x000ff40003800000 */
.L_x_104:
[----:B------:R-:W-:Y:S05]  /*14eb0*/  BSYNC B1 ;  /* 0x0000000000017941 */ /* 0x000fea0003800000 */
.L_x_103:
[----:B------:R-:W-:Y:S05]  /*14ec0*/  BRA `(.L_x_105) ;  /* 0xffffffe800f47947 */ /* 0x000fea000383ffff */
.L_x_78:
[----:B-1----:R1:W2:Y:S02]  /*14ed0*/  SYNCS.PHASECHK.TRANS64.TRYWAIT P1, [R13+URZ+0x60], R4 ;  /* 0x000060040d0075a7 */ /* 0x0022a4000802017f */
[----:B--2---:R-:W-:Y:S05]  /*14ee0*/  @!P1 NANOSLEEP.SYNCS 0x989680 ;  /* 0x009896800000995d */ /* 0x004fea0003900000 */
[----:B------:R-:W2:Y:S02]  /*14ef0*/  @!P1 SYNCS.PHASECHK.TRANS64 P1, [R13+URZ+0x60], R4 ;  /* 0x000060040d0095a7 */ /* 0x000ea4000802007f */
[----:B--2---:R-:W-:Y:S05]  /*14f00*/  @!P1 BRA `(.L_x_78) ;  /* 0xfffffffc00f09947 */ /* 0x004fea000383ffff */
[----:B------:R-:W-:Y:S05]  /*14f10*/  BRA `(.L_x_106) ;  /* 0xffffffec00287947 */ /* 0x000fea000383ffff */
.L_x_87:
[----:B------:R-:W-:Y:S01]  /*14f20*/  BSSY B0, `(.L_x_107) ;  /* 0x0000006000007945 */ /* 0x000fe20003800000 */
[----:B------:R-:W-:-:S07]  /*14f30*/  IMAD.MOV.U32 R2, RZ, RZ, -0x1 ;  /* 0xffffffffff027424 */ /* 0x000fce00078e00ff */
[----:B------:R-:W-:Y:S05]  /*14f40*/  WARPSYNC.COLLECTIVE R2, `(.L_x_108) ;  /* 0x00000000020c7348 */ /* 0x000fea0003c00000 */
[----:B------:R-:W-:Y:S02]  /*14f50*/  ELECT P1, UR62, PT ;  /* 0x00000000003e782f */ /* 0x000fe40003820000 */
[----:B------:R-:W-:Y:S01]  /*14f60*/  MOV R2, UR62 ;  /* 0x0000003e00027c02 */ /* 0x000fe20008000f00 */
[----:B------:R-:W-:Y:S10]  /*14f70*/  ENDCOLLECTIVE ;  /* 0x000000000000791b */ /* 0x000ff40003800000 */
.L_x_108:
[----:B------:R-:W-:Y:S05]  /*14f80*/  BSYNC B0 ;  /* 0x0000000000007941 */ /* 0x000fea0003800000 */
.L_x_107:
[----:B------:R-:W-:Y:S01]  /*14f90*/  PLOP3.LUT P0, PT, P1, PT, PT, 0x80, 0x0 ;  /* 0x000000000000781c */ /* 0x000fe20000f0f070 */
[----:B------:R-:W-:-:S12]  /*14fa0*/  BRA `(.L_x_109) ;  /* 0xfffffff400987947 */ /* 0x000fd8000383ffff */
.L_x_91:
[----:B0-----:R0:W1:Y:S02]  /*14fb0*/  SYNCS.PHASECHK.TRANS64.TRYWAIT P0, [R7+URZ], R2 ;  /* 0x00000002070075a7 */ /* 0x001064000800017f */
[----:B-1----:R-:W-:Y:S05]  /*14fc0*/  @!P0 NANOSLEEP.SYNCS 0x989680 ;  /* 0x009896800000895d */ /* 0x002fea0003900000 */
[----:B------:R-:W1:Y:S02]  /*14fd0*/  @!P0 SYNCS.PHASECHK.TRANS64 P0, [R7+URZ], R2 ;  /* 0x00000002070085a7 */ /* 0x000e64000800007f */
[----:B-1----:R-:W-:Y:S05]  /*14fe0*/  @!P0 BRA `(.L_x_91) ;  /* 0xfffffffc00f08947 */ /* 0x002fea000383ffff */
[----:B------:R-:W-:Y:S05]  /*14ff0*/  BRA `(.L_x_110) ;  /* 0xfffffff400dc7947 */ /* 0x000fea000383ffff */
.L_x_92:
[----:B0-----:R0:W1:Y:S02]  /*15000*/  SYNCS.PHASECHK.TRANS64.TRYWAIT P0, [R9+URZ], R4 ;  /* 0x00000004090075a7 */ /* 0x001064000800017f */
[----:B-1----:R-:W-:Y:S05]  /*15010*/  @!P0 NANOSLEEP.SYNCS 0x989680 ;  /* 0x009896800000895d */ /* 0x002fea0003900000 */
[----:B------:R-:W1:Y:S02]  /*15020*/  @!P0 SYNCS.PHASECHK.TRANS64 P0, [R9+URZ], R4 ;  /* 0x00000004090085a7 */ /* 0x000e64000800007f */
[----:B-1----:R-:W-:Y:S05]  /*15030*/  @!P0 BRA `(.L_x_92) ;  /* 0xfffffffc00f08947 */ /* 0x002fea000383ffff */
[----:B------:R-:W-:Y:S05]  /*15040*/  BRA `(.L_x_111) ;  /* 0xfffffff400ec7947 */ /* 0x000fea000383ffff */
.L_x_93:
[----:B0-----:R0:W1:Y:S02]  /*15050*/  SYNCS.PHASECHK.TRANS64.TRYWAIT P0, [R6+URZ], R5 ;  /* 0x00000005060075a7 */ /* 0x001064000800017f */
[----:B-1----:R-:W-:Y:S05]  /*15060*/  @!P0 NANOSLEEP.SYNCS 0x989680 ;  /* 0x009896800000895d */ /* 0x002fea0003900000 */
[----:B------:R-:W1:Y:S02]  /*15070*/  @!P0 SYNCS.PHASECHK.TRANS64 P0, [R6+URZ], R5 ;  /* 0x00000005060085a7 */ /* 0x000e64000800007f */
[----:B-1----:R-:W-:Y:S05]  /*15080*/  @!P0 BRA `(.L_x_93) ;  /* 0xfffffffc00f08947 */ /* 0x002fea000383ffff */
[----:B------:R-:W-:Y:S05]  /*15090*/  BRA `(.L_x_112) ;  /* 0xfffffff400fc7947 */ /* 0x000fea000383ffff */
.L_x_94:
[----:B0-----:R0:W1:Y:S02]  /*150a0*/  SYNCS.PHASECHK.TRANS64.TRYWAIT P0, [R9+URZ], R4 ;  /* 0x00000004090075a7 */ /* 0x001064000800017f */
[----:B-1----:R-:W-:Y:S05]  /*150b0*/  @!P0 NANOSLEEP.SYNCS 0x989680 ;  /* 0x009896800000895d */ /* 0x002fea0003900000 */
[----:B------:R-:W1:Y:S02]  /*150c0*/  @!P0 SYNCS.PHASECHK.TRANS64 P0, [R9+URZ], R4 ;  /* 0x00000004090085a7 */ /* 0x000e64000800007f */
[----:B-1----:R-:W-:Y:S05]  /*150d0*/  @!P0 BRA `(.L_x_94) ;  /* 0xfffffffc00f08947 */ /* 0x002fea000383ffff */
[----:B------:R-:W-:Y:S05]  /*150e0*/  BRA `(.L_x_113) ;  /* 0xfffffff8000c7947 */ /* 0x000fea000383ffff */
.L_x_95:
[----:B0-----:R0:W1:Y:S02]  /*150f0*/  SYNCS.PHASECHK.TRANS64.TRYWAIT P0, [R6+URZ], R5 ;  /* 0x00000005060075a7 */ /* 0x001064000800017f */
[----:B-1----:R-:W-:Y:S05]  /*15100*/  @!P0 NANOSLEEP.SYNCS 0x989680 ;  /* 0x009896800000895d */ /* 0x002fea0003900000 */
[----:B------:R-:W1:Y:S02]  /*15110*/  @!P0 SYNCS.PHASECHK.TRANS64 P0, [R6+URZ], R5 ;  /* 0x00000005060085a7 */ /* 0x000e64000800007f */
[----:B-1----:R-:W-:Y:S05]  /*15120*/  @!P0 BRA `(.L_x_95) ;  /* 0xfffffffc00f08947 */ /* 0x002fea000383ffff */
[----:B------:R-:W-:Y:S05]  /*15130*/  BRA `(.L_x_114) ;  /* 0xfffffff8001c7947 */ /* 0x000fea000383ffff */
.L_x_96:
[----:B0-----:R0:W1:Y:S02]  /*15140*/  SYNCS.PHASECHK.TRANS64.TRYWAIT P0, [R9+URZ], R4 ;  /* 0x00000004090075a7 */ /* 0x001064000800017f */
[----:B-1----:R-:W-:Y:S05]  /*15150*/  @!P0 NANOSLEEP.SYNCS 0x989680 ;  /* 0x009896800000895d */ /* 0x002fea0003900000 */
[----:B------:R-:W1:Y:S02]  /*15160*/  @!P0 SYNCS.PHASECHK.TRANS64 P0, [R9+URZ], R4 ;  /* 0x00000004090085a7 */ /* 0x000e64000800007f */
[----:B-1----:R-:W-:Y:S05]  /*15170*/  @!P0 BRA `(.L_x_96) ;  /* 0xfffffffc00f08947 */ /* 0x002fea000383ffff */
[----:B------:R-:W-:Y:S05]  /*15180*/  BRA `(.L_x_115) ;  /* 0xfffffff8002c7947 */ /* 0x000fea000383ffff */
.L_x_97:
[----:B0-----:R0:W1:Y:S02]  /*15190*/  SYNCS.PHASECHK.TRANS64.TRYWAIT P0, [R6+URZ], R5 ;  /* 0x00000005060075a7 */ /* 0x001064000800017f */
[----:B-1----:R-:W-:Y:S05]  /*151a0*/  @!P0 NANOSLEEP.SYNCS 0x989680 ;  /* 0x009896800000895d */ /* 0x002fea0003900000 */
[----:B------:R-:W1:Y:S02]  /*151b0*/  @!P0 SYNCS.PHASECHK.TRANS64 P0, [R6+URZ], R5 ;  /* 0x00000005060085a7 */ /* 0x000e64000800007f */
[----:B-1----:R-:W-:Y:S05]  /*151c0*/  @!P0 BRA `(.L_x_97) ;  /* 0xfffffffc00f08947 */ /* 0x002fea000383ffff */
[----:B------:R-:W-:Y:S05]  /*151d0*/  BRA `(.L_x_116) ;  /* 0xfffffff8003c7947 */ /* 0x000fea000383ffff */
.L_x_98:
[----:B0-----:R0:W1:Y:S02]  /*151e0*/  SYNCS.PHASECHK.TRANS64.TRYWAIT P0, [R9+URZ], R4 ;  /* 0x00000004090075a7 */ /* 0x001064000800017f */
[----:B-1----:R-:W-:Y:S05]  /*151f0*/  @!P0 NANOSLEEP.SYNCS 0x989680 ;  /* 0x009896800000895d */ /* 0x002fea0003900000 */
[----:B------:R-:W1:Y:S02]  /*15200*/  @!P0 SYNCS.PHASECHK.TRANS64 P0, [R9+URZ], R4 ;  /* 0x00000004090085a7 */ /* 0x000e64000800007f */
[----:B-1----:R-:W-:Y:S05]  /*15210*/  @!P0 BRA `(.L_x_98) ;  /* 0xfffffffc00f08947 */ /* 0x002fea000383ffff */
[----:B------:R-:W-:Y:S05]  /*15220*/  BRA `(.L_x_117) ;  /* 0xfffffff8004c7947 */ /* 0x000fea000383ffff */
.L_x_99:
[----:B0-----:R0:W1:Y:S02]  /*15230*/  SYNCS.PHASECHK.TRANS64.TRYWAIT P0, [R6+URZ], R5 ;  /* 0x00000005060075a7 */ /* 0x001064000800017f */
[----:B-1----:R-:W-:Y:S05]  /*15240*/  @!P0 NANOSLEEP.SYNCS 0x989680 ;  /* 0x009896800000895d */ /* 0x002fea0003900000 */
[----:B------:R-:W1:Y:S02]  /*15250*/  @!P0 SYNCS.PHASECHK.TRANS64 P0, [R6+URZ], R5 ;  /* 0x00000005060085a7 */ /* 0x000e64000800007f */
[----:B-1----:R-:W-:Y:S05]  /*15260*/  @!P0 BRA `(.L_x_99) ;  /* 0xfffffffc00f08947 */ /* 0x002fea000383ffff */
[----:B------:R-:W-:Y:S05]  /*15270*/  BRA `(.L_x_118) ;  /* 0xfffffff8005c7947 */ /* 0x000fea000383ffff */
.L_x_100:
[----:B0-----:R0:W1:Y:S02]  /*15280*/  SYNCS.PHASECHK.TRANS64.TRYWAIT P0, [R9+URZ], R4 ;  /* 0x00000004090075a7 */ /* 0x001064000800017f */
[----:B-1----:R-:W-:Y:S05]  /*15290*/  @!P0 NANOSLEEP.SYNCS 0x989680 ;  /* 0x009896800000895d */ /* 0x002fea0003900000 */
[----:B------:R-:W1:Y:S02]  /*152a0*/  @!P0 SYNCS.PHASECHK.TRANS64 P0, [R9+URZ], R4 ;  /* 0x00000004090085a7 */ /* 0x000e64000800007f */
[----:B-1----:R-:W-:Y:S05]  /*152b0*/  @!P0 BRA `(.L_x_100) ;  /* 0xfffffffc00f08947 */ /* 0x002fea000383ffff */
[----:B------:R-:W-:Y:S05]  /*152c0*/  BRA `(.L_x_119) ;  /* 0xfffffff8006c7947 */ /* 0x000fea000383ffff */
.L_x_101:
[----:B-1----:R1:W2:Y:S02]  /*152d0*/  SYNCS.PHASECHK.TRANS64.TRYWAIT P0, [R6+URZ], R5 ;  /* 0x00000005060075a7 */ /* 0x0022a4000800017f */
[----:B--2---:R-:W-:Y:S05]  /*152e0*/  @!P0 NANOSLEEP.SYNCS 0x989680 ;  /* 0x009896800000895d */ /* 0x004fea0003900000 */
[----:B------:R-:W2:Y:S02]  /*152f0*/  @!P0 SYNCS.PHASECHK.TRANS64 P0, [R6+URZ], R5 ;  /* 0x00000005060085a7 */ /* 0x000ea4000800007f */
[----:B--2---:R-:W-:Y:S05]  /*15300*/  @!P0 BRA `(.L_x_101) ;  /* 0xfffffffc00f08947 */ /* 0x004fea000383ffff */
[----:B------:R-:W-:Y:S05]  /*15310*/  BRA `(.L_x_120) ;  /* 0xfffffff800747947 */ /* 0x000fea000383ffff */
.L_x_121:
[----:B------:R-:W-:-:S00]  /*15320*/  BRA `(.L_x_121) ;  /* 0xfffffffc00fc7947 */ /* 0x000fc0000383ffff */
[----:B------:R-:W-:-:S00]  /*15330*/  NOP ;  /* 0x0000000000007918 */ /* 0x000fc00000000000 */
        /* <DEDUP_REMOVED lines=12> */
.L_x_122:


//--------------------- .nv.shared._ZN7cutlass13device_kernelINS_4gemm6kernel13GemmUniversalIN4cute5tupleIJiiiiEEENS1_10collective13CollectiveMmaINS1_37MainloopSm90TmaGmmaWarpSpecializedFP8ILi12ENS5_IJNS4_1CILi1EEESB_SB_EEENS1_35KernelTmaWarpSpecializedCooperativeEEENS5_IJNSA_ILi512EEENSA_ILi64EEENSA_ILi32EEEEEENS_12float_e4m3_tENS5_IJlSB_lEEESJ_SK_NS4_8TiledMMAINS4_8MMA_AtomIJNS4_4SM904GMMA30MMA_64x64x32_F32E4M3E4M3_SS_TNILNSO_7ScaleInE1ELSQ_1EEEEEENS4_6LayoutINS5_IJNSA_ILi2EEESB_SB_EEENS5_IJSB_NSA_ILi0EEESW_EEEEENS5_IJNS4_10UnderscoreESZ_SZ_EEEEENS4_13SM90_TMA_LOADENS4_14ComposedLayoutINS4_7SwizzleILi1ELi4ELi3EEENS4_18smem_ptr_flag_bitsILi8EEENST_INS5_IJNSA_ILi8EEESH_EEENS5_IJSH_SB_EEEEEEEvNS4_8identityES12_S1C_vS1D_EENS_8epilogue10collective6detail29Sm90TmaWarpSpecializedAdapterINS1G_15DefaultEpilogueISJ_SK_SK_NS1F_6thread17LinearCombinationISJ_Li1EffLNS1K_9ScaleType4KindE0ELNS_15FloatRoundStyleE2ESJ_EENS1_15EpilogueDefaultEEEEEvvEEEEvNT_6ParamsE --------------------------
	.section	.nv.shared._ZN7cutlass13device_kernelINS_4gemm6kernel13GemmUniversalIN4cute5tupleIJiiiiEEENS1_10collective13CollectiveMmaINS1_37MainloopSm90TmaGmmaWarpSpecializedFP8ILi12ENS5_IJNS4_1CILi1EEESB_SB_EEENS1_35KernelTmaWarpSpecializedCooperativeEEENS5_IJNSA_ILi512EEENSA_ILi64EEENSA_ILi32EEEEEENS_12float_e4m3_tENS5_IJlSB_lEEESJ_SK_NS4_8TiledMMAINS4_8MMA_AtomIJNS4_4SM904GMMA30MMA_64x64x32_F32E4M3E4M3_SS_TNILNSO_7ScaleInE1ELSQ_1EEEEEENS4_6LayoutINS5_IJNSA_ILi2EEESB_SB_EEENS5_IJSB_NSA_ILi0EEESW_EEEEENS5_IJNS4_10UnderscoreESZ_SZ_EEEEENS4_13SM90_TMA_LOADENS4_14ComposedLayoutINS4_7SwizzleILi1ELi4ELi3EEENS4_18smem_ptr_flag_bitsILi8EEENST_INS5_IJNSA_ILi8EEESH_EEENS5_IJSH_SB_EEEEEEEvNS4_8identityES12_S1C_vS1D_EENS_8epilogue10collective6detail29Sm90TmaWarpSpecializedAdapterINS1G_15DefaultEpilogueISJ_SK_SK_NS1F_6thread17LinearCombinationISJ_Li1EffLNS1K_9ScaleType4KindE0ELNS_15FloatRoundStyleE2ESJ_EENS1_15EpilogueDefaultEEEEEvvEEEEvNT_6ParamsE,"aw",@nobits
	.sectionflags	@""
	.align	16
	.zero		1024


//--------------------- .nv.shared.reserved.0     --------------------------
	.section	.nv.shared.reserved.0,"aw",@nobits
	.weak		__nv_reservedSMEM_offset_0_alias
	.size		__nv_reservedSMEM_offset_0_alias, 0, 0
	.other		__nv_reservedSMEM_offset_0_alias,@"STO_CUDA_RESERVED_SHARED STV_DEFAULT"
__nv_reservedSMEM_offset_0_alias:
	.zero		0


//--------------------- .nv.global                --------------------------
	.section	.nv.global,"aw",@nobits
.nv.global:
	.type		_ZN40_INTERNAL_9e70b540_4_k_cu_3b2541ec_150744cute1_E,@object
	.size		_ZN40_INTERNAL_9e70b540_4_k_cu_3b2541ec_150744cute1_E,(_ZN40_INTERNAL_9e70b540_4_k_cu_3b2541ec_150744cuda3std3__45__cpo6cbeginE - _ZN40_INTERNAL_9e70b540_4_k_cu_3b2541ec_150744cute1_E)
_ZN40_INTERNAL_9e70b540_4_k_cu_3b2541ec_150744cute1_E:
	.zero		1
	.type		_ZN40_INTERNAL_9e70b540_4_k_cu_3b2541ec_150744cuda3std3__45__cpo6cbeginE,@object
	.size		_ZN40_INTERNAL_9e70b540_4_k_cu_3b2541ec_150744cuda3std3__45__cpo6cbeginE,(_ZN40_INTERNAL_9e70b540_4_k_cu_3b2541ec_150744cuda3std3__48in_placeE - _ZN40_INTERNAL_9e70b540_4_k_cu_3b2541ec_150744cuda3std3__45__cpo6cbeginE)
_ZN40_INTERNAL_9e70b540_4_k_cu_3b2541ec_150744cuda3std3__45__cpo6cbeginE:
	.zero		1
	.type		_ZN40_INTERNAL_9e70b540_4_k_cu_3b2541ec_150744cuda3std3__48in_placeE,@object
	.size		_ZN40_INTERNAL_9e70b540_4_k_cu_3b2541ec_150744cuda3std3__48in_placeE,(_ZN40_INTERNAL_9e70b540_4_k_cu_3b2541ec_150744cuda3std6ranges3__45__cpo9iter_moveE - _ZN40_INTERNAL_9e70b540_4_k_cu_3b2541ec_150744cuda3std3__48in_placeE)
_ZN40_INTERNAL_9e70b540_4_k_cu_3b2541ec_150744cuda3std3__48in_placeE:
	.zero		1
	.type		_ZN40_INTERNAL_9e70b540_4_k_cu_3b2541ec_150744cuda3std6ranges3__45__cpo9iter_moveE,@object
	.size		_ZN40_INTERNAL_9e70b540_4_k_cu_3b2541ec_150744cuda3std6ranges3__45__cpo9iter_moveE,(_ZN40_INTERNAL_9e70b540_4_k_cu_3b2541ec_150744cuda3std3__45__cpo5beginE - _ZN40_INTERNAL_9e70b540_4_k_cu_3b2541ec_150744cuda3std6ranges3__45__cpo9iter_moveE)
_ZN40_INTERNAL_9e70b540_4_k_cu_3b2541ec_150744cuda3std6ranges3__45__cpo9iter_moveE:
	.zero		1
	.type		_ZN40_INTERNAL_9e70b540_4_k_cu_3b2541ec_150744cuda3std3__45__cpo5beginE,@object
	.size		_ZN40_INTERNAL_9e70b540_4_k_cu_3b2541ec_150744cuda3std3__45__cpo5beginE,(_ZN40_INTERNAL_9e70b540_4_k_cu_3b2541ec_150744cuda3std3__442_GLOBAL__N__9e70b540_4_k_cu_3b2541ec_150746ignoreE - _ZN40_INTERNAL_9e70b540_4_k_cu_3b2541ec_150744cuda3std3__45__cpo5beginE)
_ZN40_INTERNAL_9e70b540_4_k_cu_3b2541ec_150744cuda3std3__45__cpo5beginE:
	.zero		1
	.type		_ZN40_INTERNAL_9e70b540_4_k_cu_3b2541ec_150744cuda3std3__442_GLOBAL__N__9e70b540_4_k_cu_3b2541ec_150746ignoreE,@object
	.size		_ZN40_INTERNAL_9e70b540_4_k_cu_3b2541ec_150744cuda3std3__442_GLOBAL__N__9e70b540_4_k_cu_3b2541ec_150746ignoreE,(_ZN40_INTERNAL_9e70b540_4_k_cu_3b2541ec_150744cute7productE - _ZN40_INTERNAL_9e70b540_4_k_cu_3b2541ec_150744cuda3std3__442_GLOBAL__N__9e70b540_4_k_cu_3b2541ec_150746ignoreE)
_ZN40_INTERNAL_9e70b540_4_k_cu_3b2541ec_150744cuda3std3__442_GLOBAL__N__9e70b540_4_k_cu_3b2541ec_150746ignoreE:
	.zero		1
	.type		_ZN40_INTERNAL_9e70b540_4_k_cu_3b2541ec_150744cute7productE,@object
	.size		_ZN40_INTERNAL_9e70b540_4_k_cu_3b2541ec_150744cute7productE,(_ZN40_INTERNAL_9e70b540_4_k_cu_3b2541ec_150744cuda3std3__45__cpo3endE - _ZN40_INTERNAL_9e70b540_4_k_cu_3b2541ec_150744cute7productE)
_ZN40_INTERNAL_9e70b540_4_k_cu_3b2541ec_150744cute7productE:
	.zero		1
	.type		_ZN40_INTERNAL_9e70b540_4_k_cu_3b2541ec_150744cuda3std3__45__cpo3endE,@object
	.size		_ZN40_INTERNAL_9e70b540_4_k_cu_3b2541ec_150744cuda3std3__45__cpo3endE,(_ZN40_INTERNAL_9e70b540_4_k_cu_3b2541ec_150744cuda3std3__419piecewise_constructE - _ZN40_INTERNAL_9e70b540_4_k_cu_3b2541ec_150744cuda3std3__45__cpo3endE)
_ZN40_INTERNAL_9e70b540_4_k_cu_3b2541ec_150744cuda3std3__45__cpo3endE:
	.zero		1
	.type		_ZN40_INTERNAL_9e70b540_4_k_cu_3b2541ec_150744cuda3std3__419piecewise_constructE,@object
	.size		_ZN40_INTERNAL_9e70b540_4_k_cu_3b2541ec_150744cuda3std3__419piecewise_constructE,(_ZN40_INTERNAL_9e70b540_4_k_cu_3b2541ec_150744cuda3std3__45__cpo4cendE - _ZN40_INTERNAL_9e70b540_4_k_cu_3b2541ec_150744cuda3std3__419piecewise_constructE)
_ZN40_INTERNAL_9e70b540_4_k_cu_3b2541ec_150744cuda3std3__419piecewise_constructE:
	.zero		1
	.type		_ZN40_INTERNAL_9e70b540_4_k_cu_3b2541ec_150744cuda3std3__45__cpo4cendE,@object
	.size		_ZN40_INTERNAL_9e70b540_4_k_cu_3b2541ec_150744cuda3std3__45__cpo4cendE,(_ZN40_INTERNAL_9e70b540_4_k_cu_3b2541ec_150744cuda3std6ranges3__45__cpo4swapE - _ZN40_INTERNAL_9e70b540_4_k_cu_3b2541ec_150744cuda3std3__45__cpo4cendE)
_ZN40_INTERNAL_9e70b540_4_k_cu_3b2541ec_150744cuda3std3__45__cpo4cendE:
	.zero		1
	.type		_ZN40_INTERNAL_9e70b540_4_k_cu_3b2541ec_150744cuda3std6ranges3__45__cpo4swapE,@object
	.size		_ZN40_INTERNAL_9e70b540_4_k_cu_3b2541ec_150744cuda3std6ranges3__45__cpo4swapE,(.L_7 - _ZN40_INTERNAL_9e70b540_4_k_cu_3b2541ec_150744cuda3std6ranges3__45__cpo4swapE)
_ZN40_INTERNAL_9e70b540_4_k_cu_3b2541ec_150744cuda3std6ranges3__45__cpo4swapE:
	.zero		1
.L_7:


//--------------------- .nv.constant0._ZN7cutlass13device_kernelINS_4gemm6kernel13GemmUniversalIN4cute5tupleIJiiiiEEENS1_10collective13CollectiveMmaINS1_37MainloopSm90TmaGmmaWarpSpecializedFP8ILi12ENS5_IJNS4_1CILi1EEESB_SB_EEENS1_35KernelTmaWarpSpecializedCooperativeEEENS5_IJNSA_ILi512EEENSA_ILi64EEENSA_ILi32EEEEEENS_12float_e4m3_tENS5_IJlSB_lEEESJ_SK_NS4_8TiledMMAINS4_8MMA_AtomIJNS4_4SM904GMMA30MMA_64x64x32_F32E4M3E4M3_SS_TNILNSO_7ScaleInE1ELSQ_1EEEEEENS4_6LayoutINS5_IJNSA_ILi2EEESB_SB_EEENS5_IJSB_NSA_ILi0EEESW_EEEEENS5_IJNS4_10UnderscoreESZ_SZ_EEEEENS4_13SM90_TMA_LOADENS4_14ComposedLayoutINS4_7SwizzleILi1ELi4ELi3EEENS4_18smem_ptr_flag_bitsILi8EEENST_INS5_IJNSA_ILi8EEESH_EEENS5_IJSH_SB_EEEEEEEvNS4_8identityES12_S1C_vS1D_EENS_8epilogue10collective6detail29Sm90TmaWarpSpecializedAdapterINS1G_15DefaultEpilogueISJ_SK_SK_NS1F_6thread17LinearCombinationISJ_Li1EffLNS1K_9ScaleType4KindE0ELNS_15FloatRoundStyleE2ESJ_EENS1_15EpilogueDefaultEEEEEvvEEEEvNT_6ParamsE --------------------------
	.section	.nv.constant0._ZN7cutlass13device_kernelINS_4gemm6kernel13GemmUniversalIN4cute5tupleIJiiiiEEENS1_10collective13CollectiveMmaINS1_37MainloopSm90TmaGmmaWarpSpecializedFP8ILi12ENS5_IJNS4_1CILi1EEESB_SB_EEENS1_35KernelTmaWarpSpecializedCooperativeEEENS5_IJNSA_ILi512EEENSA_ILi64EEENSA_ILi32EEEEEENS_12float_e4m3_tENS5_IJlSB_lEEESJ_SK_NS4_8TiledMMAINS4_8MMA_AtomIJNS4_4SM904GMMA30MMA_64x64x32_F32E4M3E4M3_SS_TNILNSO_7ScaleInE1ELSQ_1EEEEEENS4_6LayoutINS5_IJNSA_ILi2EEESB_SB_EEENS5_IJSB_NSA_ILi0EEESW_EEEEENS5_IJNS4_10UnderscoreESZ_SZ_EEEEENS4_13SM90_TMA_LOADENS4_14ComposedLayoutINS4_7SwizzleILi1ELi4ELi3EEENS4_18smem_ptr_flag_bitsILi8EEENST_INS5_IJNSA_ILi8EEESH_EEENS5_IJSH_SB_EEEEEEEvNS4_8identityES12_S1C_vS1D_EENS_8epilogue10collective6detail29Sm90TmaWarpSpecializedAdapterINS1G_15DefaultEpilogueISJ_SK_SK_NS1F_6thread17LinearCombinationISJ_Li1EffLNS1K_9ScaleType4KindE0ELNS_15FloatRoundStyleE2ESJ_EENS1_15EpilogueDefaultEEEEEvvEEEEvNT_6ParamsE,"a",@progbits
	.sectionflags	@""
	.align	4
.nv.constant0._ZN7cutlass13device_kernelINS_4gemm6kernel13GemmUniversalIN4cute5tupleIJiiiiEEENS1_10collective13CollectiveMmaINS1_37MainloopSm90TmaGmmaWarpSpecializedFP8ILi12ENS5_IJNS4_1CILi1EEESB_SB_EEENS1_35KernelTmaWarpSpecializedCooperativeEEENS5_IJNSA_ILi512EEENSA_ILi64EEENSA_ILi32EEEEEENS_12float_e4m3_tENS5_IJlSB_lEEESJ_SK_NS4_8TiledMMAINS4_8MMA_AtomIJNS4_4SM904GMMA30MMA_64x64x32_F32E4M3E4M3_SS_TNILNSO_7ScaleInE1ELSQ_1EEEEEENS4_6LayoutINS5_IJNSA_ILi2EEESB_SB_EEENS5_IJSB_NSA_ILi0EEESW_EEEEENS5_IJNS4_10UnderscoreESZ_SZ_EEEEENS4_13SM90_TMA_LOADENS4_14ComposedLayoutINS4_7SwizzleILi1ELi4ELi3EEENS4_18smem_ptr_flag_bitsILi8EEENST_INS5_IJNSA_ILi8EEESH_EEENS5_IJSH_SB_EEEEEEEvNS4_8identityES12_S1C_vS1D_EENS_8epilogue10collective6detail29Sm90TmaWarpSpecializedAdapterINS1G_15DefaultEpilogueISJ_SK_SK_NS1F_6thread17LinearCombinationISJ_Li1EffLNS1K_9ScaleType4KindE0ELNS_15FloatRoundStyleE2ESJ_EENS1_15EpilogueDefaultEEEEEvvEEEEvNT_6ParamsE:
	.zero		1664


//--------------------- SYMBOLS --------------------------

	.type		.nv.reservedSmem.offset0,@object
	.size		.nv.reservedSmem.offset0,0x4
